//
// Generated by NVIDIA NVVM Compiler
//
// Compiler Build ID: CL-36424714
// Cuda compilation tools, release 13.0, V13.0.88
// Based on NVVM 20.0.0
//

.version 9.0
.target sm_100
.address_size 64

	// .globl	_Z14kCumulativeSumPfS_ii
.extern .shared .align 16 .b8 sData[];

.visible .entry _Z14kCumulativeSumPfS_ii(
	.param .u64 .ptr .align 1 _Z14kCumulativeSumPfS_ii_param_0,
	.param .u64 .ptr .align 1 _Z14kCumulativeSumPfS_ii_param_1,
	.param .u32 _Z14kCumulativeSumPfS_ii_param_2,
	.param .u32 _Z14kCumulativeSumPfS_ii_param_3
)
{
	.reg .pred 	%p<17>;
	.reg .b32 	%r<58>;
	.reg .b32 	%f<8>;
	.reg .b64 	%rd<9>;

	ld.param.u64 	%rd3, [_Z14kCumulativeSumPfS_ii_param_0];
	ld.param.u64 	%rd4, [_Z14kCumulativeSumPfS_ii_param_1];
	ld.param.u32 	%r26, [_Z14kCumulativeSumPfS_ii_param_2];
	ld.param.u32 	%r25, [_Z14kCumulativeSumPfS_ii_param_3];
	shl.b32 	%r27, %r26, 2;
	mov.u32 	%r54, sData;
	add.s32 	%r53, %r54, %r27;
	mov.u32 	%r29, %ctaid.x;
	mul.lo.s32 	%r2, %r25, %r29;
	mov.u32 	%r30, %ctaid.y;
	mul.lo.s32 	%r3, %r26, %r30;
	mov.u32 	%r56, %tid.x;
	add.s32 	%r57, %r3, %r56;
	sub.s32 	%r31, %r25, %r3;
	min.u32 	%r6, %r26, %r31;
	setp.lt.s32 	%p2, %r56, %r6;
	setp.lt.s32 	%p3, %r57, %r25;
	and.pred  	%p1, %p2, %p3;
	not.pred 	%p4, %p1;
	@%p4 bra 	$L__BB0_3;
	mov.u32 	%r7, %ntid.x;
	cvta.to.global.u64 	%rd1, %rd3;
	mov.u32 	%r49, %r56;
	mov.u32 	%r50, %r57;
$L__BB0_2:
	add.s32 	%r32, %r50, %r2;
	mul.wide.s32 	%rd5, %r32, 4;
	add.s64 	%rd6, %rd1, %rd5;
	ld.global.f32 	%f4, [%rd6];
	shl.b32 	%r33, %r49, 2;
	mov.u32 	%r34, sData;
	add.s32 	%r35, %r34, %r33;
	st.shared.f32 	[%r35], %f4;
	add.s32 	%r49, %r49, %r7;
	add.s32 	%r50, %r49, %r3;
	setp.lt.s32 	%p5, %r49, %r6;
	setp.lt.s32 	%p6, %r50, %r25;
	and.pred  	%p7, %p5, %p6;
	@%p7 bra 	$L__BB0_2;
$L__BB0_3:
	bar.sync 	0;
	setp.lt.s32 	%p8, %r6, 2;
	@%p8 bra 	$L__BB0_10;
	mov.u32 	%r52, sData;
	mov.b32 	%r51, 1;
	mov.u32 	%r12, %ntid.x;
$L__BB0_5:
	mov.u32 	%r54, %r53;
	mov.u32 	%r53, %r52;
	setp.ge.s32 	%p9, %r56, %r6;
	mov.u32 	%r55, %r56;
	@%p9 bra 	$L__BB0_9;
$L__BB0_6:
	shl.b32 	%r39, %r55, 2;
	add.s32 	%r40, %r53, %r39;
	ld.shared.f32 	%f7, [%r40];
	setp.lt.s32 	%p10, %r55, %r51;
	@%p10 bra 	$L__BB0_8;
	sub.s32 	%r41, %r55, %r51;
	shl.b32 	%r42, %r41, 2;
	add.s32 	%r43, %r53, %r42;
	ld.shared.f32 	%f5, [%r43];
	add.f32 	%f7, %f7, %f5;
$L__BB0_8:
	add.s32 	%r45, %r54, %r39;
	st.shared.f32 	[%r45], %f7;
	add.s32 	%r55, %r55, %r12;
	setp.lt.s32 	%p11, %r55, %r6;
	@%p11 bra 	$L__BB0_6;
$L__BB0_9:
	bar.sync 	0;
	shl.b32 	%r51, %r51, 1;
	setp.lt.s32 	%p12, %r51, %r6;
	mov.u32 	%r52, %r54;
	@%p12 bra 	$L__BB0_5;
$L__BB0_10:
	@%p4 bra 	$L__BB0_13;
	mov.u32 	%r17, %ntid.x;
	cvta.to.global.u64 	%rd2, %rd4;
$L__BB0_12:
	shl.b32 	%r46, %r56, 2;
	add.s32 	%r47, %r54, %r46;
	ld.shared.f32 	%f6, [%r47];
	add.s32 	%r48, %r57, %r2;
	mul.wide.s32 	%rd7, %r48, 4;
	add.s64 	%rd8, %rd2, %rd7;
	st.global.f32 	[%rd8], %f6;
	add.s32 	%r56, %r56, %r17;
	add.s32 	%r57, %r56, %r3;
	setp.lt.s32 	%p14, %r56, %r6;
	setp.lt.s32 	%p15, %r57, %r25;
	and.pred  	%p16, %p14, %p15;
	@%p16 bra 	$L__BB0_12;
$L__BB0_13:
	ret;

}
	// .globl	_Z18kMultinomialSamplePfS_S_iii
.visible .entry _Z18kMultinomialSamplePfS_S_iii(
	.param .u64 .ptr .align 1 _Z18kMultinomialSamplePfS_S_iii_param_0,
	.param .u64 .ptr .align 1 _Z18kMultinomialSamplePfS_S_iii_param_1,
	.param .u64 .ptr .align 1 _Z18kMultinomialSamplePfS_S_iii_param_2,
	.param .u32 _Z18kMultinomialSamplePfS_S_iii_param_3,
	.param .u32 _Z18kMultinomialSamplePfS_S_iii_param_4,
	.param .u32 _Z18kMultinomialSamplePfS_S_iii_param_5
)
{
	.reg .pred 	%p<21>;
	.reg .b32 	%r<69>;
	.reg .b32 	%f<11>;
	.reg .b64 	%rd<19>;

	ld.param.u64 	%rd4, [_Z18kMultinomialSamplePfS_S_iii_param_0];
	ld.param.u64 	%rd3, [_Z18kMultinomialSamplePfS_S_iii_param_1];
	ld.param.u64 	%rd5, [_Z18kMultinomialSamplePfS_S_iii_param_2];
	ld.param.u32 	%r26, [_Z18kMultinomialSamplePfS_S_iii_param_3];
	ld.param.u32 	%r27, [_Z18kMultinomialSamplePfS_S_iii_param_4];
	ld.param.u32 	%r25, [_Z18kMultinomialSamplePfS_S_iii_param_5];
	cvta.to.global.u64 	%rd1, %rd5;
	cvta.to.global.u64 	%rd6, %rd4;
	shl.b32 	%r28, %r26, 2;
	mov.u32 	%r65, sData;
	add.s32 	%r63, %r65, %r28;
	mov.u32 	%r30, %ctaid.x;
	mul.lo.s32 	%r2, %r25, %r30;
	mov.u32 	%r31, %ctaid.y;
	mov.u32 	%r67, %tid.x;
	mad.lo.s32 	%r32, %r26, %r31, %r67;
	add.s32 	%r68, %r32, %r27;
	mov.u32 	%r33, %nctaid.y;
	mad.lo.s32 	%r34, %r30, %r33, %r31;
	mul.wide.u32 	%rd7, %r34, 4;
	add.s64 	%rd8, %rd6, %rd7;
	ld.global.f32 	%f1, [%rd8];
	add.s32 	%r35, %r25, %r67;
	sub.s32 	%r36, %r35, %r68;
	min.u32 	%r5, %r26, %r36;
	setp.lt.s32 	%p2, %r67, %r5;
	setp.lt.s32 	%p3, %r68, %r25;
	and.pred  	%p1, %p2, %p3;
	not.pred 	%p4, %p1;
	@%p4 bra 	$L__BB1_3;
	mov.u32 	%r6, %ntid.x;
	cvta.to.global.u64 	%rd2, %rd3;
	mov.u32 	%r60, %r67;
	mov.u32 	%r61, %r68;
$L__BB1_2:
	add.s32 	%r37, %r61, %r2;
	mul.wide.s32 	%rd9, %r37, 4;
	add.s64 	%rd10, %rd2, %rd9;
	ld.global.f32 	%f5, [%rd10];
	shl.b32 	%r38, %r60, 2;
	mov.u32 	%r39, sData;
	add.s32 	%r40, %r39, %r38;
	st.shared.f32 	[%r40], %f5;
	add.s32 	%r60, %r60, %r6;
	add.s32 	%r61, %r61, %r6;
	setp.lt.s32 	%p5, %r60, %r5;
	setp.lt.s32 	%p6, %r61, %r25;
	and.pred  	%p7, %p5, %p6;
	@%p7 bra 	$L__BB1_2;
$L__BB1_3:
	bar.sync 	0;
	setp.lt.s32 	%p8, %r5, 2;
	@%p8 bra 	$L__BB1_10;
	mov.u32 	%r64, sData;
	mov.b32 	%r62, 1;
	mov.u32 	%r11, %ntid.x;
$L__BB1_5:
	mov.u32 	%r65, %r63;
	setp.ge.s32 	%p9, %r67, %r5;
	mov.u32 	%r66, %r67;
	@%p9 bra 	$L__BB1_9;
$L__BB1_6:
	shl.b32 	%r44, %r66, 2;
	add.s32 	%r45, %r64, %r44;
	ld.shared.f32 	%f10, [%r45];
	setp.lt.s32 	%p10, %r66, %r62;
	@%p10 bra 	$L__BB1_8;
	sub.s32 	%r46, %r66, %r62;
	shl.b32 	%r47, %r46, 2;
	add.s32 	%r48, %r64, %r47;
	ld.shared.f32 	%f6, [%r48];
	add.f32 	%f10, %f10, %f6;
$L__BB1_8:
	add.s32 	%r50, %r65, %r44;
	st.shared.f32 	[%r50], %f10;
	add.s32 	%r66, %r66, %r11;
	setp.lt.s32 	%p11, %r66, %r5;
	@%p11 bra 	$L__BB1_6;
$L__BB1_9:
	bar.sync 	0;
	shl.b32 	%r62, %r62, 1;
	setp.lt.s32 	%p12, %r62, %r5;
	mov.u32 	%r63, %r64;
	mov.u32 	%r64, %r65;
	@%p12 bra 	$L__BB1_5;
$L__BB1_10:
	@%p4 bra 	$L__BB1_21;
	mov.u32 	%r16, %ntid.x;
$L__BB1_12:
	setp.ne.s32 	%p14, %r67, 0;
	@%p14 bra 	$L__BB1_16;
	ld.shared.f32 	%f9, [%r65];
	setp.geu.f32 	%p17, %f1, %f9;
	@%p17 bra 	$L__BB1_15;
	add.s32 	%r58, %r68, %r2;
	mul.wide.s32 	%rd17, %r58, 4;
	add.s64 	%rd18, %rd1, %rd17;
	mov.b32 	%r59, 1065353216;
	st.global.u32 	[%rd18], %r59;
	bra.uni 	$L__BB1_20;
$L__BB1_15:
	add.s32 	%r56, %r68, %r2;
	mul.wide.s32 	%rd15, %r56, 4;
	add.s64 	%rd16, %rd1, %rd15;
	mov.b32 	%r57, 0;
	st.global.u32 	[%rd16], %r57;
	bra.uni 	$L__BB1_20;
$L__BB1_16:
	shl.b32 	%r51, %r67, 2;
	add.s32 	%r22, %r65, %r51;
	ld.shared.f32 	%f7, [%r22+-4];
	setp.ltu.f32 	%p15, %f1, %f7;
	@%p15 bra 	$L__BB1_19;
	ld.shared.f32 	%f8, [%r22];
	setp.geu.f32 	%p16, %f1, %f8;
	@%p16 bra 	$L__BB1_19;
	add.s32 	%r52, %r68, %r2;
	mul.wide.s32 	%rd11, %r52, 4;
	add.s64 	%rd12, %rd1, %rd11;
	mov.b32 	%r53, 1065353216;
	st.global.u32 	[%rd12], %r53;
	bra.uni 	$L__BB1_20;
$L__BB1_19:
	add.s32 	%r54, %r68, %r2;
	mul.wide.s32 	%rd13, %r54, 4;
	add.s64 	%rd14, %rd1, %rd13;
	mov.b32 	%r55, 0;
	st.global.u32 	[%rd14], %r55;
$L__BB1_20:
	add.s32 	%r67, %r67, %r16;
	add.s32 	%r68, %r68, %r16;
	setp.lt.s32 	%p18, %r67, %r5;
	setp.lt.s32 	%p19, %r68, %r25;
	and.pred  	%p20, %p18, %p19;
	@%p20 bra 	$L__BB1_12;
$L__BB1_21:
	ret;

}
	// .globl	_Z37kSoftMaxStackApproxWithPositionBiasesPfS_S_S_S_ii
.visible .entry _Z37kSoftMaxStackApproxWithPositionBiasesPfS_S_S_S_ii(
	.param .u64 .ptr .align 1 _Z37kSoftMaxStackApproxWithPositionBiasesPfS_S_S_S_ii_param_0,
	.param .u64 .ptr .align 1 _Z37kSoftMaxStackApproxWithPositionBiasesPfS_S_S_S_ii_param_1,
	.param .u64 .ptr .align 1 _Z37kSoftMaxStackApproxWithPositionBiasesPfS_S_S_S_ii_param_2,
	.param .u64 .ptr .align 1 _Z37kSoftMaxStackApproxWithPositionBiasesPfS_S_S_S_ii_param_3,
	.param .u64 .ptr .align 1 _Z37kSoftMaxStackApproxWithPositionBiasesPfS_S_S_S_ii_param_4,
	.param .u32 _Z37kSoftMaxStackApproxWithPositionBiasesPfS_S_S_S_ii_param_5,
	.param .u32 _Z37kSoftMaxStackApproxWithPositionBiasesPfS_S_S_S_ii_param_6
)
{
	.reg .pred 	%p<26>;
	.reg .b32 	%r<53>;
	.reg .b32 	%f<60>;
	.reg .b64 	%rd<20>;

	ld.param.u64 	%rd5, [_Z37kSoftMaxStackApproxWithPositionBiasesPfS_S_S_S_ii_param_0];
	ld.param.u64 	%rd6, [_Z37kSoftMaxStackApproxWithPositionBiasesPfS_S_S_S_ii_param_1];
	ld.param.u64 	%rd7, [_Z37kSoftMaxStackApproxWithPositionBiasesPfS_S_S_S_ii_param_2];
	ld.param.u64 	%rd8, [_Z37kSoftMaxStackApproxWithPositionBiasesPfS_S_S_S_ii_param_3];
	ld.param.u64 	%rd9, [_Z37kSoftMaxStackApproxWithPositionBiasesPfS_S_S_S_ii_param_4];
	ld.param.u32 	%r24, [_Z37kSoftMaxStackApproxWithPositionBiasesPfS_S_S_S_ii_param_5];
	ld.param.u32 	%r25, [_Z37kSoftMaxStackApproxWithPositionBiasesPfS_S_S_S_ii_param_6];
	mov.u32 	%r1, %ctaid.x;
	mul.lo.s32 	%r2, %r25, %r1;
	mov.u32 	%r26, %ctaid.y;
	mul.lo.s32 	%r3, %r24, %r26;
	mov.u32 	%r51, %tid.x;
	add.s32 	%r52, %r3, %r51;
	setp.lt.s32 	%p2, %r51, %r24;
	setp.lt.s32 	%p3, %r52, %r25;
	and.pred  	%p1, %p2, %p3;
	mov.f32 	%f57, 0fFF7FFFFF;
	not.pred 	%p4, %p1;
	@%p4 bra 	$L__BB2_3;
	mov.u32 	%r6, %ntid.x;
	cvta.to.global.u64 	%rd1, %rd5;
	cvta.to.global.u64 	%rd2, %rd9;
	mov.f32 	%f57, 0fFF7FFFFF;
	mov.u32 	%r46, %r51;
	mov.u32 	%r47, %r52;
$L__BB2_2:
	add.s32 	%r27, %r47, %r2;
	mul.wide.s32 	%rd10, %r27, 4;
	add.s64 	%rd11, %rd1, %rd10;
	ld.global.f32 	%f16, [%rd11];
	mul.wide.s32 	%rd12, %r46, 4;
	add.s64 	%rd13, %rd2, %rd12;
	ld.global.f32 	%f17, [%rd13];
	add.f32 	%f18, %f16, %f17;
	shl.b32 	%r28, %r46, 2;
	mov.u32 	%r29, sData;
	add.s32 	%r30, %r29, %r28;
	st.shared.f32 	[%r30], %f18;
	setp.lt.f32 	%p5, %f57, %f18;
	selp.f32 	%f57, %f18, %f57, %p5;
	add.s32 	%r46, %r46, %r6;
	add.s32 	%r47, %r46, %r3;
	setp.lt.s32 	%p6, %r46, %r24;
	setp.lt.s32 	%p7, %r47, %r25;
	and.pred  	%p8, %p6, %p7;
	@%p8 bra 	$L__BB2_2;
$L__BB2_3:
	shl.b32 	%r31, %r24, 2;
	mov.u32 	%r32, sData;
	add.s32 	%r11, %r32, %r31;
	shl.b32 	%r33, %r51, 2;
	add.s32 	%r12, %r11, %r33;
	st.shared.f32 	[%r12], %f57;
	bar.sync 	0;
	mov.u32 	%r13, %ntid.x;
	setp.lt.u32 	%p9, %r13, 2;
	@%p9 bra 	$L__BB2_8;
	mov.u32 	%r48, %r13;
$L__BB2_5:
	shr.u32 	%r15, %r48, 1;
	setp.ge.u32 	%p10, %r51, %r15;
	@%p10 bra 	$L__BB2_7;
	shl.b32 	%r34, %r15, 2;
	add.s32 	%r35, %r12, %r34;
	ld.shared.f32 	%f19, [%r35];
	ld.shared.f32 	%f20, [%r12];
	setp.ge.f32 	%p11, %f19, %f20;
	selp.f32 	%f21, 0f3F800000, 0f00000000, %p11;
	setp.gt.f32 	%p12, %f20, %f19;
	selp.f32 	%f22, 0f3F800000, 0f00000000, %p12;
	mul.f32 	%f23, %f20, %f22;
	fma.rn.f32 	%f24, %f19, %f21, %f23;
	st.shared.f32 	[%r12], %f24;
$L__BB2_7:
	bar.sync 	0;
	setp.gt.u32 	%p13, %r48, 3;
	mov.u32 	%r48, %r15;
	@%p13 bra 	$L__BB2_5;
$L__BB2_8:
	cvta.to.global.u64 	%rd14, %rd8;
	mul.wide.u32 	%rd15, %r1, 4;
	add.s64 	%rd16, %rd14, %rd15;
	ld.global.f32 	%f4, [%rd16];
	ld.shared.f32 	%f5, [%r11];
	bar.sync 	0;
	mov.f32 	%f59, 0f00000000;
	@%p4 bra 	$L__BB2_11;
	mov.f32 	%f59, 0f00000000;
	mov.u32 	%r49, %r51;
$L__BB2_10:
	shl.b32 	%r36, %r49, 2;
	add.s32 	%r38, %r32, %r36;
	ld.shared.f32 	%f27, [%r38];
	sub.f32 	%f28, %f27, %f5;
	st.shared.f32 	[%r38], %f28;
	mul.f32 	%f29, %f28, 0f3FB8AA3B;
	ex2.approx.f32 	%f30, %f29;
	add.f32 	%f59, %f59, %f30;
	add.s32 	%r49, %r49, %r13;
	add.s32 	%r39, %r49, %r3;
	setp.lt.s32 	%p15, %r49, %r24;
	setp.lt.s32 	%p16, %r39, %r25;
	and.pred  	%p17, %p15, %p16;
	@%p17 bra 	$L__BB2_10;
$L__BB2_11:
	setp.lt.u32 	%p18, %r13, 2;
	st.shared.f32 	[%r12], %f59;
	bar.sync 	0;
	@%p18 bra 	$L__BB2_16;
	mov.u32 	%r50, %r13;
$L__BB2_13:
	shr.u32 	%r19, %r50, 1;
	setp.ge.u32 	%p19, %r51, %r19;
	@%p19 bra 	$L__BB2_15;
	shl.b32 	%r40, %r19, 2;
	add.s32 	%r41, %r12, %r40;
	ld.shared.f32 	%f31, [%r41];
	ld.shared.f32 	%f32, [%r12];
	add.f32 	%f33, %f31, %f32;
	st.shared.f32 	[%r12], %f33;
$L__BB2_15:
	bar.sync 	0;
	setp.gt.u32 	%p20, %r50, 3;
	mov.u32 	%r50, %r19;
	@%p20 bra 	$L__BB2_13;
$L__BB2_16:
	bar.sync 	0;
	ld.shared.f32 	%f9, [%r11];
	max.f32 	%f34, %f5, %f4;
	sub.f32 	%f10, %f4, %f34;
	sub.f32 	%f11, %f5, %f34;
	mul.f32 	%f35, %f11, 0f3FB8AA3B;
	ex2.approx.f32 	%f36, %f35;
	mul.f32 	%f37, %f10, 0f3FB8AA3B;
	ex2.approx.f32 	%f38, %f37;
	fma.rn.f32 	%f12, %f9, %f36, %f38;
	@%p4 bra 	$L__BB2_19;
	lg2.approx.f32 	%f39, %f12;
	mul.f32 	%f40, %f39, 0f3F317218;
	sub.f32 	%f13, %f40, %f10;
	cvta.to.global.u64 	%rd3, %rd6;
	cvta.to.global.u64 	%rd4, %rd7;
$L__BB2_18:
	shl.b32 	%r42, %r51, 2;
	add.s32 	%r44, %r32, %r42;
	ld.shared.f32 	%f41, [%r44];
	mul.f32 	%f42, %f41, 0f3FB8AA3B;
	ex2.approx.f32 	%f43, %f42;
	div.rn.f32 	%f44, %f43, %f9;
	add.f32 	%f45, %f11, %f41;
	mul.f32 	%f46, %f45, 0f3FB8AA3B;
	ex2.approx.f32 	%f47, %f46;
	div.rn.f32 	%f48, %f47, %f12;
	mul.f32 	%f49, %f13, %f44;
	add.s32 	%r45, %r52, %r2;
	mul.wide.s32 	%rd17, %r45, 4;
	add.s64 	%rd18, %rd3, %rd17;
	st.global.f32 	[%rd18], %f49;
	mov.f32 	%f50, 0f3F800000;
	sub.f32 	%f51, %f50, %f44;
	fma.rn.f32 	%f52, %f13, %f51, %f48;
	mul.f32 	%f53, %f44, %f52;
	setp.lt.f32 	%p22, %f53, 0f00000000;
	selp.f32 	%f54, 0f00000000, %f53, %p22;
	sqrt.rn.f32 	%f55, %f54;
	add.s64 	%rd19, %rd4, %rd17;
	st.global.f32 	[%rd19], %f55;
	add.s32 	%r51, %r51, %r13;
	add.s32 	%r52, %r51, %r3;
	setp.lt.s32 	%p23, %r51, %r24;
	setp.lt.s32 	%p24, %r52, %r25;
	and.pred  	%p25, %p23, %p24;
	@%p25 bra 	$L__BB2_18;
$L__BB2_19:
	bar.sync 	0;
	ret;

}
	// .globl	_Z30kSoftMaxReluWithPositionBiasesPfS_S_S_S_S_iiif
.visible .entry _Z30kSoftMaxReluWithPositionBiasesPfS_S_S_S_S_iiif(
	.param .u64 .ptr .align 1 _Z30kSoftMaxReluWithPositionBiasesPfS_S_S_S_S_iiif_param_0,
	.param .u64 .ptr .align 1 _Z30kSoftMaxReluWithPositionBiasesPfS_S_S_S_S_iiif_param_1,
	.param .u64 .ptr .align 1 _Z30kSoftMaxReluWithPositionBiasesPfS_S_S_S_S_iiif_param_2,
	.param .u64 .ptr .align 1 _Z30kSoftMaxReluWithPositionBiasesPfS_S_S_S_S_iiif_param_3,
	.param .u64 .ptr .align 1 _Z30kSoftMaxReluWithPositionBiasesPfS_S_S_S_S_iiif_param_4,
	.param .u64 .ptr .align 1 _Z30kSoftMaxReluWithPositionBiasesPfS_S_S_S_S_iiif_param_5,
	.param .u32 _Z30kSoftMaxReluWithPositionBiasesPfS_S_S_S_S_iiif_param_6,
	.param .u32 _Z30kSoftMaxReluWithPositionBiasesPfS_S_S_S_S_iiif_param_7,
	.param .u32 _Z30kSoftMaxReluWithPositionBiasesPfS_S_S_S_S_iiif_param_8,
	.param .f32 _Z30kSoftMaxReluWithPositionBiasesPfS_S_S_S_S_iiif_param_9
)
{
	.reg .pred 	%p<28>;
	.reg .b32 	%r<62>;
	.reg .b32 	%f<69>;
	.reg .b64 	%rd<23>;

	ld.param.u64 	%rd6, [_Z30kSoftMaxReluWithPositionBiasesPfS_S_S_S_S_iiif_param_0];
	ld.param.u64 	%rd7, [_Z30kSoftMaxReluWithPositionBiasesPfS_S_S_S_S_iiif_param_1];
	ld.param.u64 	%rd8, [_Z30kSoftMaxReluWithPositionBiasesPfS_S_S_S_S_iiif_param_2];
	ld.param.u64 	%rd9, [_Z30kSoftMaxReluWithPositionBiasesPfS_S_S_S_S_iiif_param_3];
	ld.param.u64 	%rd10, [_Z30kSoftMaxReluWithPositionBiasesPfS_S_S_S_S_iiif_param_4];
	ld.param.u64 	%rd11, [_Z30kSoftMaxReluWithPositionBiasesPfS_S_S_S_S_iiif_param_5];
	ld.param.u32 	%r26, [_Z30kSoftMaxReluWithPositionBiasesPfS_S_S_S_S_iiif_param_6];
	ld.param.u32 	%r28, [_Z30kSoftMaxReluWithPositionBiasesPfS_S_S_S_S_iiif_param_7];
	ld.param.u32 	%r27, [_Z30kSoftMaxReluWithPositionBiasesPfS_S_S_S_S_iiif_param_8];
	ld.param.f32 	%f19, [_Z30kSoftMaxReluWithPositionBiasesPfS_S_S_S_S_iiif_param_9];
	shl.b32 	%r29, %r26, 2;
	mov.u32 	%r30, sData;
	add.s32 	%r1, %r30, %r29;
	mov.u32 	%r2, %ctaid.x;
	mul.lo.s32 	%r3, %r27, %r2;
	mov.u32 	%r31, %ctaid.y;
	mov.u32 	%r60, %tid.x;
	mad.lo.s32 	%r32, %r26, %r31, %r60;
	add.s32 	%r61, %r32, %r28;
	setp.lt.s32 	%p2, %r60, %r26;
	setp.lt.s32 	%p3, %r61, %r27;
	and.pred  	%p1, %p2, %p3;
	mov.f32 	%f66, 0fFF7FFFFF;
	not.pred 	%p4, %p1;
	@%p4 bra 	$L__BB3_7;
	mov.u32 	%r6, %ntid.x;
	cvta.to.global.u64 	%rd1, %rd6;
	cvta.to.global.u64 	%rd2, %rd11;
	mov.f32 	%f66, 0fFF7FFFFF;
	mov.u32 	%r54, %r60;
	mov.u32 	%r55, %r61;
$L__BB3_2:
	add.s32 	%r33, %r55, %r3;
	mul.wide.s32 	%rd12, %r33, 4;
	add.s64 	%rd13, %rd1, %rd12;
	ld.global.f32 	%f22, [%rd13];
	mul.wide.s32 	%rd14, %r54, 4;
	add.s64 	%rd15, %rd2, %rd14;
	ld.global.f32 	%f23, [%rd15];
	add.f32 	%f65, %f22, %f23;
	shl.b32 	%r34, %r54, 2;
	add.s32 	%r35, %r1, %r34;
	st.shared.f32 	[%r35], %f65;
	add.f32 	%f63, %f65, 0fBF000000;
	setp.ltu.f32 	%p5, %f63, %f19;
	@%p5 bra 	$L__BB3_6;
$L__BB3_3:
	setp.gt.f32 	%p6, %f63, 0f42A00000;
	mov.f32 	%f64, %f63;
	@%p6 bra 	$L__BB3_5;
	mul.f32 	%f24, %f63, 0f3FB8AA3B;
	ex2.approx.f32 	%f25, %f24;
	add.f32 	%f26, %f25, 0f3F800000;
	lg2.approx.f32 	%f27, %f26;
	mul.f32 	%f64, %f27, 0f3F317218;
$L__BB3_5:
	add.f32 	%f65, %f65, %f64;
	add.f32 	%f63, %f63, 0fBF800000;
	setp.ge.f32 	%p7, %f63, %f19;
	@%p7 bra 	$L__BB3_3;
$L__BB3_6:
	add.s32 	%r38, %r30, %r34;
	st.shared.f32 	[%r38], %f65;
	setp.lt.f32 	%p8, %f66, %f65;
	selp.f32 	%f66, %f65, %f66, %p8;
	add.s32 	%r54, %r54, %r6;
	add.s32 	%r55, %r55, %r6;
	setp.lt.s32 	%p9, %r54, %r26;
	setp.lt.s32 	%p10, %r55, %r27;
	and.pred  	%p11, %p9, %p10;
	@%p11 bra 	$L__BB3_2;
$L__BB3_7:
	add.s32 	%r11, %r1, %r29;
	shl.b32 	%r40, %r60, 2;
	add.s32 	%r12, %r11, %r40;
	st.shared.f32 	[%r12], %f66;
	bar.sync 	0;
	mov.u32 	%r13, %ntid.x;
	setp.lt.u32 	%p12, %r13, 2;
	@%p12 bra 	$L__BB3_12;
	mov.u32 	%r56, %r13;
$L__BB3_9:
	shr.u32 	%r15, %r56, 1;
	setp.ge.u32 	%p13, %r60, %r15;
	@%p13 bra 	$L__BB3_11;
	shl.b32 	%r41, %r15, 2;
	add.s32 	%r42, %r12, %r41;
	ld.shared.f32 	%f28, [%r42];
	ld.shared.f32 	%f29, [%r12];
	setp.ge.f32 	%p14, %f28, %f29;
	selp.f32 	%f30, 0f3F800000, 0f00000000, %p14;
	setp.gt.f32 	%p15, %f29, %f28;
	selp.f32 	%f31, 0f3F800000, 0f00000000, %p15;
	mul.f32 	%f32, %f29, %f31;
	fma.rn.f32 	%f33, %f28, %f30, %f32;
	st.shared.f32 	[%r12], %f33;
$L__BB3_11:
	bar.sync 	0;
	setp.gt.u32 	%p16, %r56, 3;
	mov.u32 	%r56, %r15;
	@%p16 bra 	$L__BB3_9;
$L__BB3_12:
	cvta.to.global.u64 	%rd16, %rd10;
	mul.wide.u32 	%rd17, %r2, 4;
	add.s64 	%rd18, %rd16, %rd17;
	ld.global.f32 	%f13, [%rd18];
	ld.shared.f32 	%f35, [%r11];
	max.f32 	%f14, %f35, %f13;
	bar.sync 	0;
	mov.f32 	%f68, 0f00000000;
	@%p4 bra 	$L__BB3_15;
	mov.f32 	%f68, 0f00000000;
	mov.u32 	%r57, %r60;
	mov.u32 	%r58, %r61;
$L__BB3_14:
	shl.b32 	%r43, %r57, 2;
	add.s32 	%r45, %r30, %r43;
	ld.shared.f32 	%f37, [%r45];
	sub.f32 	%f38, %f37, %f14;
	st.shared.f32 	[%r45], %f38;
	add.s32 	%r46, %r1, %r43;
	ld.shared.f32 	%f39, [%r46];
	sub.f32 	%f40, %f39, %f13;
	st.shared.f32 	[%r46], %f40;
	ld.shared.f32 	%f41, [%r45];
	mul.f32 	%f42, %f41, 0f3FB8AA3B;
	ex2.approx.f32 	%f43, %f42;
	add.f32 	%f68, %f68, %f43;
	add.s32 	%r57, %r57, %r13;
	add.s32 	%r58, %r58, %r13;
	setp.lt.s32 	%p18, %r57, %r26;
	setp.lt.s32 	%p19, %r58, %r27;
	and.pred  	%p20, %p18, %p19;
	@%p20 bra 	$L__BB3_14;
$L__BB3_15:
	setp.lt.u32 	%p21, %r13, 2;
	st.shared.f32 	[%r12], %f68;
	bar.sync 	0;
	@%p21 bra 	$L__BB3_20;
	mov.u32 	%r59, %r13;
$L__BB3_17:
	shr.u32 	%r21, %r59, 1;
	setp.ge.u32 	%p22, %r60, %r21;
	@%p22 bra 	$L__BB3_19;
	shl.b32 	%r47, %r21, 2;
	add.s32 	%r48, %r12, %r47;
	ld.shared.f32 	%f44, [%r48];
	ld.shared.f32 	%f45, [%r12];
	add.f32 	%f46, %f44, %f45;
	st.shared.f32 	[%r12], %f46;
$L__BB3_19:
	bar.sync 	0;
	setp.gt.u32 	%p23, %r59, 3;
	mov.u32 	%r59, %r21;
	@%p23 bra 	$L__BB3_17;
$L__BB3_20:
	bar.sync 	0;
	ld.shared.f32 	%f47, [%r11];
	sub.f32 	%f48, %f13, %f14;
	mul.f32 	%f49, %f48, 0f3FB8AA3B;
	ex2.approx.f32 	%f50, %f49;
	add.f32 	%f18, %f47, %f50;
	@%p4 bra 	$L__BB3_23;
	cvta.to.global.u64 	%rd3, %rd7;
	cvta.to.global.u64 	%rd4, %rd8;
	cvta.to.global.u64 	%rd5, %rd9;
$L__BB3_22:
	shl.b32 	%r49, %r60, 2;
	add.s32 	%r51, %r30, %r49;
	ld.shared.f32 	%f51, [%r51];
	mul.f32 	%f52, %f51, 0f3FB8AA3B;
	ex2.approx.f32 	%f53, %f52;
	div.rn.f32 	%f54, %f53, %f18;
	add.s32 	%r52, %r61, %r3;
	mul.wide.s32 	%rd19, %r52, 4;
	add.s64 	%rd20, %rd3, %rd19;
	st.global.f32 	[%rd20], %f54;
	add.s32 	%r53, %r1, %r49;
	ld.shared.f32 	%f55, [%r53];
	add.s64 	%rd21, %rd4, %rd19;
	st.global.f32 	[%rd21], %f55;
	mul.f32 	%f56, %f55, 0fBFB8AA3B;
	ex2.approx.f32 	%f57, %f56;
	add.f32 	%f58, %f57, 0f3F800000;
	rcp.rn.f32 	%f59, %f58;
	sqrt.rn.f32 	%f60, %f59;
	add.s64 	%rd22, %rd5, %rd19;
	st.global.f32 	[%rd22], %f60;
	add.s32 	%r60, %r60, %r13;
	add.s32 	%r61, %r61, %r13;
	setp.lt.s32 	%p25, %r60, %r26;
	setp.lt.s32 	%p26, %r61, %r27;
	and.pred  	%p27, %p25, %p26;
	@%p27 bra 	$L__BB3_22;
$L__BB3_23:
	bar.sync 	0;
	ret;

}
	// .globl	_Z32kSoftMaxWithOffAndPositionBiasesPfS_S_S_ii
.visible .entry _Z32kSoftMaxWithOffAndPositionBiasesPfS_S_S_ii(
	.param .u64 .ptr .align 1 _Z32kSoftMaxWithOffAndPositionBiasesPfS_S_S_ii_param_0,
	.param .u64 .ptr .align 1 _Z32kSoftMaxWithOffAndPositionBiasesPfS_S_S_ii_param_1,
	.param .u64 .ptr .align 1 _Z32kSoftMaxWithOffAndPositionBiasesPfS_S_S_ii_param_2,
	.param .u64 .ptr .align 1 _Z32kSoftMaxWithOffAndPositionBiasesPfS_S_S_ii_param_3,
	.param .u32 _Z32kSoftMaxWithOffAndPositionBiasesPfS_S_S_ii_param_4,
	.param .u32 _Z32kSoftMaxWithOffAndPositionBiasesPfS_S_S_ii_param_5
)
{
	.reg .pred 	%p<25>;
	.reg .b32 	%r<53>;
	.reg .b32 	%f<43>;
	.reg .b64 	%rd<17>;

	ld.param.u64 	%rd4, [_Z32kSoftMaxWithOffAndPositionBiasesPfS_S_S_ii_param_0];
	ld.param.u64 	%rd5, [_Z32kSoftMaxWithOffAndPositionBiasesPfS_S_S_ii_param_1];
	ld.param.u64 	%rd6, [_Z32kSoftMaxWithOffAndPositionBiasesPfS_S_S_ii_param_2];
	ld.param.u64 	%rd7, [_Z32kSoftMaxWithOffAndPositionBiasesPfS_S_S_ii_param_3];
	ld.param.u32 	%r24, [_Z32kSoftMaxWithOffAndPositionBiasesPfS_S_S_ii_param_4];
	ld.param.u32 	%r25, [_Z32kSoftMaxWithOffAndPositionBiasesPfS_S_S_ii_param_5];
	mov.u32 	%r1, %ctaid.x;
	mul.lo.s32 	%r2, %r25, %r1;
	mov.u32 	%r26, %ctaid.y;
	mul.lo.s32 	%r3, %r24, %r26;
	mov.u32 	%r51, %tid.x;
	add.s32 	%r52, %r3, %r51;
	setp.lt.s32 	%p2, %r51, %r24;
	setp.lt.s32 	%p3, %r52, %r25;
	and.pred  	%p1, %p2, %p3;
	mov.f32 	%f40, 0fFF7FFFFF;
	not.pred 	%p4, %p1;
	@%p4 bra 	$L__BB4_3;
	mov.u32 	%r6, %ntid.x;
	cvta.to.global.u64 	%rd1, %rd4;
	cvta.to.global.u64 	%rd2, %rd7;
	mov.f32 	%f40, 0fFF7FFFFF;
	mov.u32 	%r46, %r51;
	mov.u32 	%r47, %r52;
$L__BB4_2:
	add.s32 	%r27, %r47, %r2;
	mul.wide.s32 	%rd8, %r27, 4;
	add.s64 	%rd9, %rd1, %rd8;
	ld.global.f32 	%f12, [%rd9];
	mul.wide.s32 	%rd10, %r46, 4;
	add.s64 	%rd11, %rd2, %rd10;
	ld.global.f32 	%f13, [%rd11];
	add.f32 	%f14, %f12, %f13;
	shl.b32 	%r28, %r46, 2;
	mov.u32 	%r29, sData;
	add.s32 	%r30, %r29, %r28;
	st.shared.f32 	[%r30], %f14;
	setp.lt.f32 	%p5, %f40, %f14;
	selp.f32 	%f40, %f14, %f40, %p5;
	add.s32 	%r46, %r46, %r6;
	add.s32 	%r47, %r46, %r3;
	setp.lt.s32 	%p6, %r46, %r24;
	setp.lt.s32 	%p7, %r47, %r25;
	and.pred  	%p8, %p6, %p7;
	@%p8 bra 	$L__BB4_2;
$L__BB4_3:
	shl.b32 	%r31, %r24, 2;
	mov.u32 	%r32, sData;
	add.s32 	%r11, %r32, %r31;
	shl.b32 	%r33, %r51, 2;
	add.s32 	%r12, %r11, %r33;
	st.shared.f32 	[%r12], %f40;
	bar.sync 	0;
	mov.u32 	%r13, %ntid.x;
	setp.lt.u32 	%p9, %r13, 2;
	@%p9 bra 	$L__BB4_8;
	mov.u32 	%r48, %r13;
$L__BB4_5:
	shr.u32 	%r15, %r48, 1;
	setp.ge.u32 	%p10, %r51, %r15;
	@%p10 bra 	$L__BB4_7;
	shl.b32 	%r34, %r15, 2;
	add.s32 	%r35, %r12, %r34;
	ld.shared.f32 	%f15, [%r35];
	ld.shared.f32 	%f16, [%r12];
	setp.ge.f32 	%p11, %f15, %f16;
	selp.f32 	%f17, 0f3F800000, 0f00000000, %p11;
	setp.gt.f32 	%p12, %f16, %f15;
	selp.f32 	%f18, 0f3F800000, 0f00000000, %p12;
	mul.f32 	%f19, %f16, %f18;
	fma.rn.f32 	%f20, %f15, %f17, %f19;
	st.shared.f32 	[%r12], %f20;
$L__BB4_7:
	bar.sync 	0;
	setp.gt.u32 	%p13, %r48, 3;
	mov.u32 	%r48, %r15;
	@%p13 bra 	$L__BB4_5;
$L__BB4_8:
	cvta.to.global.u64 	%rd12, %rd6;
	mul.wide.u32 	%rd13, %r1, 4;
	add.s64 	%rd14, %rd12, %rd13;
	ld.global.f32 	%f4, [%rd14];
	ld.shared.f32 	%f22, [%r11];
	max.f32 	%f5, %f22, %f4;
	bar.sync 	0;
	mov.f32 	%f42, 0f00000000;
	@%p4 bra 	$L__BB4_11;
	mov.f32 	%f42, 0f00000000;
	mov.u32 	%r49, %r51;
$L__BB4_10:
	shl.b32 	%r36, %r49, 2;
	add.s32 	%r38, %r32, %r36;
	ld.shared.f32 	%f24, [%r38];
	sub.f32 	%f25, %f24, %f5;
	st.shared.f32 	[%r38], %f25;
	mul.f32 	%f26, %f25, 0f3FB8AA3B;
	ex2.approx.f32 	%f27, %f26;
	add.f32 	%f42, %f42, %f27;
	add.s32 	%r49, %r49, %r13;
	add.s32 	%r39, %r49, %r3;
	setp.lt.s32 	%p15, %r49, %r24;
	setp.lt.s32 	%p16, %r39, %r25;
	and.pred  	%p17, %p15, %p16;
	@%p17 bra 	$L__BB4_10;
$L__BB4_11:
	setp.lt.u32 	%p18, %r13, 2;
	st.shared.f32 	[%r12], %f42;
	bar.sync 	0;
	@%p18 bra 	$L__BB4_16;
	mov.u32 	%r50, %r13;
$L__BB4_13:
	shr.u32 	%r19, %r50, 1;
	setp.ge.u32 	%p19, %r51, %r19;
	@%p19 bra 	$L__BB4_15;
	shl.b32 	%r40, %r19, 2;
	add.s32 	%r41, %r12, %r40;
	ld.shared.f32 	%f28, [%r41];
	ld.shared.f32 	%f29, [%r12];
	add.f32 	%f30, %f28, %f29;
	st.shared.f32 	[%r12], %f30;
$L__BB4_15:
	bar.sync 	0;
	setp.gt.u32 	%p20, %r50, 3;
	mov.u32 	%r50, %r19;
	@%p20 bra 	$L__BB4_13;
$L__BB4_16:
	bar.sync 	0;
	ld.shared.f32 	%f31, [%r11];
	sub.f32 	%f32, %f4, %f5;
	mul.f32 	%f33, %f32, 0f3FB8AA3B;
	ex2.approx.f32 	%f34, %f33;
	add.f32 	%f9, %f31, %f34;
	@%p4 bra 	$L__BB4_19;
	cvta.to.global.u64 	%rd3, %rd5;
$L__BB4_18:
	shl.b32 	%r42, %r51, 2;
	add.s32 	%r44, %r32, %r42;
	ld.shared.f32 	%f35, [%r44];
	mul.f32 	%f36, %f35, 0f3FB8AA3B;
	ex2.approx.f32 	%f37, %f36;
	div.rn.f32 	%f38, %f37, %f9;
	add.s32 	%r45, %r52, %r2;
	mul.wide.s32 	%rd15, %r45, 4;
	add.s64 	%rd16, %rd3, %rd15;
	st.global.f32 	[%rd16], %f38;
	add.s32 	%r51, %r51, %r13;
	add.s32 	%r52, %r51, %r3;
	setp.lt.s32 	%p22, %r51, %r24;
	setp.lt.s32 	%p23, %r52, %r25;
	and.pred  	%p24, %p22, %p23;
	@%p24 bra 	$L__BB4_18;
$L__BB4_19:
	bar.sync 	0;
	ret;

}
	// .globl	_Z15kSoftMaxWithOffPfS_S_iii
.visible .entry _Z15kSoftMaxWithOffPfS_S_iii(
	.param .u64 .ptr .align 1 _Z15kSoftMaxWithOffPfS_S_iii_param_0,
	.param .u64 .ptr .align 1 _Z15kSoftMaxWithOffPfS_S_iii_param_1,
	.param .u64 .ptr .align 1 _Z15kSoftMaxWithOffPfS_S_iii_param_2,
	.param .u32 _Z15kSoftMaxWithOffPfS_S_iii_param_3,
	.param .u32 _Z15kSoftMaxWithOffPfS_S_iii_param_4,
	.param .u32 _Z15kSoftMaxWithOffPfS_S_iii_param_5
)
{
	.reg .pred 	%p<33>;
	.reg .b32 	%r<137>;
	.reg .b32 	%f<109>;
	.reg .b64 	%rd<19>;

	ld.param.u64 	%rd6, [_Z15kSoftMaxWithOffPfS_S_iii_param_0];
	ld.param.u64 	%rd7, [_Z15kSoftMaxWithOffPfS_S_iii_param_1];
	ld.param.u64 	%rd5, [_Z15kSoftMaxWithOffPfS_S_iii_param_2];
	ld.param.u32 	%r74, [_Z15kSoftMaxWithOffPfS_S_iii_param_3];
	ld.param.u32 	%r75, [_Z15kSoftMaxWithOffPfS_S_iii_param_4];
	ld.param.u32 	%r76, [_Z15kSoftMaxWithOffPfS_S_iii_param_5];
	cvta.to.global.u64 	%rd1, %rd6;
	cvta.to.global.u64 	%rd2, %rd7;
	mov.u32 	%r1, %ctaid.x;
	mul.lo.s32 	%r2, %r75, %r1;
	mov.u32 	%r77, %ctaid.y;
	mul.lo.s32 	%r3, %r74, %r77;
	mov.u32 	%r4, %tid.x;
	mul.lo.s32 	%r5, %r76, %r4;
	add.s32 	%r6, %r5, %r3;
	add.s32 	%r78, %r6, %r76;
	setp.gt.s32 	%p1, %r78, %r75;
	sub.s32 	%r79, %r75, %r6;
	selp.b32 	%r80, %r79, %r76, %p1;
	add.s32 	%r81, %r80, %r6;
	add.s32 	%r82, %r3, %r74;
	setp.gt.s32 	%p2, %r81, %r82;
	sub.s32 	%r83, %r74, %r5;
	selp.b32 	%r7, %r83, %r80, %p2;
	setp.lt.s32 	%p3, %r7, 1;
	mov.f32 	%f103, 0fFF7FFFFF;
	@%p3 bra 	$L__BB5_7;
	and.b32  	%r8, %r7, 3;
	setp.lt.u32 	%p4, %r7, 4;
	mov.f32 	%f103, 0fFF7FFFFF;
	mov.b32 	%r119, 0;
	@%p4 bra 	$L__BB5_4;
	and.b32  	%r119, %r7, 2147483644;
	neg.s32 	%r118, %r119;
	add.s64 	%rd3, %rd1, 8;
	shl.b32 	%r85, %r5, 2;
	mov.u32 	%r86, sData;
	add.s32 	%r87, %r85, %r86;
	add.s32 	%r116, %r87, 8;
	shl.b32 	%r12, %r3, 2;
	add.s32 	%r117, %r6, %r2;
	mov.f32 	%f103, 0fFF7FFFFF;
$L__BB5_3:
	mul.wide.s32 	%rd8, %r117, 4;
	add.s64 	%rd9, %rd3, %rd8;
	ld.global.f32 	%f22, [%rd9+-8];
	st.shared.f32 	[%r116+-8], %f22;
	add.s32 	%r88, %r116, %r12;
	ld.shared.f32 	%f23, [%r88+-8];
	setp.lt.f32 	%p5, %f103, %f23;
	selp.f32 	%f24, %f22, %f103, %p5;
	ld.global.f32 	%f25, [%rd9+-4];
	st.shared.f32 	[%r116+-4], %f25;
	ld.shared.f32 	%f26, [%r88+-4];
	setp.lt.f32 	%p6, %f24, %f26;
	selp.f32 	%f27, %f25, %f24, %p6;
	ld.global.f32 	%f28, [%rd9];
	st.shared.f32 	[%r116], %f28;
	ld.shared.f32 	%f29, [%r88];
	setp.lt.f32 	%p7, %f27, %f29;
	selp.f32 	%f30, %f28, %f27, %p7;
	ld.global.f32 	%f31, [%rd9+4];
	st.shared.f32 	[%r116+4], %f31;
	ld.shared.f32 	%f32, [%r88+4];
	setp.lt.f32 	%p8, %f30, %f32;
	selp.f32 	%f103, %f31, %f30, %p8;
	add.s32 	%r118, %r118, 4;
	add.s32 	%r117, %r117, 4;
	add.s32 	%r116, %r116, 16;
	setp.ne.s32 	%p9, %r118, 0;
	@%p9 bra 	$L__BB5_3;
$L__BB5_4:
	setp.eq.s32 	%p10, %r8, 0;
	@%p10 bra 	$L__BB5_7;
	shl.b32 	%r21, %r3, 2;
	add.s32 	%r89, %r119, %r5;
	shl.b32 	%r90, %r89, 2;
	mov.u32 	%r91, sData;
	add.s32 	%r122, %r91, %r90;
	add.s32 	%r92, %r89, %r2;
	add.s32 	%r121, %r92, %r3;
	neg.s32 	%r120, %r8;
$L__BB5_6:
	.pragma "nounroll";
	mul.wide.s32 	%rd10, %r121, 4;
	add.s64 	%rd11, %rd1, %rd10;
	ld.global.f32 	%f33, [%rd11];
	st.shared.f32 	[%r122], %f33;
	add.s32 	%r93, %r122, %r21;
	ld.shared.f32 	%f34, [%r93];
	setp.lt.f32 	%p11, %f103, %f34;
	selp.f32 	%f103, %f33, %f103, %p11;
	add.s32 	%r122, %r122, 4;
	add.s32 	%r121, %r121, 1;
	add.s32 	%r120, %r120, 1;
	setp.ne.s32 	%p12, %r120, 0;
	@%p12 bra 	$L__BB5_6;
$L__BB5_7:
	shl.b32 	%r94, %r74, 2;
	mov.u32 	%r95, sData;
	add.s32 	%r31, %r95, %r94;
	shl.b32 	%r96, %r4, 2;
	add.s32 	%r32, %r31, %r96;
	st.shared.f32 	[%r32], %f103;
	bar.sync 	0;
	mov.u32 	%r129, %ntid.x;
	setp.lt.u32 	%p13, %r129, 2;
	@%p13 bra 	$L__BB5_12;
	mov.u32 	%r123, %r129;
$L__BB5_9:
	shr.u32 	%r35, %r123, 1;
	setp.ge.u32 	%p14, %r4, %r35;
	@%p14 bra 	$L__BB5_11;
	shl.b32 	%r97, %r35, 2;
	add.s32 	%r98, %r32, %r97;
	ld.shared.f32 	%f35, [%r98];
	ld.shared.f32 	%f36, [%r32];
	setp.ge.f32 	%p15, %f35, %f36;
	selp.f32 	%f37, 0f3F800000, 0f00000000, %p15;
	setp.gt.f32 	%p16, %f36, %f35;
	selp.f32 	%f38, 0f3F800000, 0f00000000, %p16;
	mul.f32 	%f39, %f36, %f38;
	fma.rn.f32 	%f40, %f35, %f37, %f39;
	st.shared.f32 	[%r32], %f40;
$L__BB5_11:
	bar.sync 	0;
	setp.gt.u32 	%p17, %r123, 3;
	mov.u32 	%r123, %r35;
	@%p17 bra 	$L__BB5_9;
$L__BB5_12:
	setp.lt.s32 	%p18, %r7, 1;
	cvta.to.global.u64 	%rd12, %rd5;
	mul.wide.u32 	%rd13, %r1, 4;
	add.s64 	%rd14, %rd12, %rd13;
	ld.global.f32 	%f8, [%rd14];
	ld.shared.f32 	%f42, [%r31];
	setp.gt.f32 	%p19, %f42, %f8;
	selp.f32 	%f43, 0f3F800000, 0f00000000, %p19;
	setp.ge.f32 	%p20, %f8, %f42;
	selp.f32 	%f44, 0f3F800000, 0f00000000, %p20;
	mul.f32 	%f45, %f8, %f44;
	fma.rn.f32 	%f9, %f42, %f43, %f45;
	bar.sync 	0;
	mov.f32 	%f108, 0f00000000;
	@%p18 bra 	$L__BB5_19;
	and.b32  	%r36, %r7, 3;
	setp.lt.u32 	%p21, %r7, 4;
	mov.f32 	%f108, 0f00000000;
	mov.b32 	%r126, 0;
	@%p21 bra 	$L__BB5_16;
	and.b32  	%r126, %r7, 2147483644;
	neg.s32 	%r125, %r126;
	shl.b32 	%r100, %r5, 2;
	add.s32 	%r102, %r100, %r95;
	add.s32 	%r124, %r102, 8;
	mov.f32 	%f108, 0f00000000;
$L__BB5_15:
	ld.shared.f32 	%f49, [%r124+-8];
	sub.f32 	%f50, %f49, %f9;
	st.shared.f32 	[%r124+-8], %f50;
	mul.f32 	%f51, %f50, 0f3FB8AA3B;
	ex2.approx.f32 	%f52, %f51;
	add.f32 	%f53, %f108, %f52;
	ld.shared.f32 	%f54, [%r124+-4];
	sub.f32 	%f55, %f54, %f9;
	st.shared.f32 	[%r124+-4], %f55;
	mul.f32 	%f56, %f55, 0f3FB8AA3B;
	ex2.approx.f32 	%f57, %f56;
	add.f32 	%f58, %f53, %f57;
	ld.shared.f32 	%f59, [%r124];
	sub.f32 	%f60, %f59, %f9;
	st.shared.f32 	[%r124], %f60;
	mul.f32 	%f61, %f60, 0f3FB8AA3B;
	ex2.approx.f32 	%f62, %f61;
	add.f32 	%f63, %f58, %f62;
	ld.shared.f32 	%f64, [%r124+4];
	sub.f32 	%f65, %f64, %f9;
	st.shared.f32 	[%r124+4], %f65;
	mul.f32 	%f66, %f65, 0f3FB8AA3B;
	ex2.approx.f32 	%f67, %f66;
	add.f32 	%f108, %f63, %f67;
	add.s32 	%r125, %r125, 4;
	add.s32 	%r124, %r124, 16;
	setp.ne.s32 	%p22, %r125, 0;
	@%p22 bra 	$L__BB5_15;
$L__BB5_16:
	setp.eq.s32 	%p23, %r36, 0;
	@%p23 bra 	$L__BB5_19;
	add.s32 	%r103, %r126, %r5;
	shl.b32 	%r104, %r103, 2;
	add.s32 	%r128, %r95, %r104;
	neg.s32 	%r127, %r36;
$L__BB5_18:
	.pragma "nounroll";
	ld.shared.f32 	%f68, [%r128];
	sub.f32 	%f69, %f68, %f9;
	st.shared.f32 	[%r128], %f69;
	mul.f32 	%f70, %f69, 0f3FB8AA3B;
	ex2.approx.f32 	%f71, %f70;
	add.f32 	%f108, %f108, %f71;
	add.s32 	%r128, %r128, 4;
	add.s32 	%r127, %r127, 1;
	setp.ne.s32 	%p24, %r127, 0;
	@%p24 bra 	$L__BB5_18;
$L__BB5_19:
	setp.lt.u32 	%p25, %r129, 2;
	st.shared.f32 	[%r32], %f108;
	bar.sync 	0;
	@%p25 bra 	$L__BB5_23;
$L__BB5_20:
	shr.u32 	%r52, %r129, 1;
	setp.ge.u32 	%p26, %r4, %r52;
	@%p26 bra 	$L__BB5_22;
	shl.b32 	%r106, %r52, 2;
	add.s32 	%r107, %r32, %r106;
	ld.shared.f32 	%f72, [%r107];
	ld.shared.f32 	%f73, [%r32];
	add.f32 	%f74, %f72, %f73;
	st.shared.f32 	[%r32], %f74;
$L__BB5_22:
	bar.sync 	0;
	setp.gt.u32 	%p27, %r129, 3;
	mov.u32 	%r129, %r52;
	@%p27 bra 	$L__BB5_20;
$L__BB5_23:
	setp.lt.s32 	%p28, %r7, 1;
	bar.sync 	0;
	ld.shared.f32 	%f75, [%r31];
	sub.f32 	%f76, %f8, %f9;
	mul.f32 	%f77, %f76, 0f3FB8AA3B;
	ex2.approx.f32 	%f78, %f77;
	add.f32 	%f17, %f75, %f78;
	@%p28 bra 	$L__BB5_30;
	and.b32  	%r53, %r7, 3;
	setp.lt.u32 	%p29, %r7, 4;
	mov.b32 	%r133, 0;
	@%p29 bra 	$L__BB5_27;
	and.b32  	%r133, %r7, 2147483644;
	neg.s32 	%r132, %r133;
	shl.b32 	%r109, %r5, 2;
	add.s32 	%r111, %r109, %r95;
	add.s32 	%r131, %r111, 8;
	add.s64 	%rd4, %rd2, 8;
	add.s32 	%r130, %r6, %r2;
$L__BB5_26:
	mul.wide.s32 	%rd15, %r130, 4;
	add.s64 	%rd16, %rd4, %rd15;
	ld.shared.f32 	%f79, [%r131+-8];
	mul.f32 	%f80, %f79, 0f3FB8AA3B;
	ex2.approx.f32 	%f81, %f80;
	div.rn.f32 	%f82, %f81, %f17;
	st.global.f32 	[%rd16+-8], %f82;
	ld.shared.f32 	%f83, [%r131+-4];
	mul.f32 	%f84, %f83, 0f3FB8AA3B;
	ex2.approx.f32 	%f85, %f84;
	div.rn.f32 	%f86, %f85, %f17;
	st.global.f32 	[%rd16+-4], %f86;
	ld.shared.f32 	%f87, [%r131];
	mul.f32 	%f88, %f87, 0f3FB8AA3B;
	ex2.approx.f32 	%f89, %f88;
	div.rn.f32 	%f90, %f89, %f17;
	st.global.f32 	[%rd16], %f90;
	ld.shared.f32 	%f91, [%r131+4];
	mul.f32 	%f92, %f91, 0f3FB8AA3B;
	ex2.approx.f32 	%f93, %f92;
	div.rn.f32 	%f94, %f93, %f17;
	st.global.f32 	[%rd16+4], %f94;
	add.s32 	%r132, %r132, 4;
	add.s32 	%r131, %r131, 16;
	add.s32 	%r130, %r130, 4;
	setp.ne.s32 	%p30, %r132, 0;
	@%p30 bra 	$L__BB5_26;
$L__BB5_27:
	setp.eq.s32 	%p31, %r53, 0;
	@%p31 bra 	$L__BB5_30;
	add.s32 	%r112, %r133, %r5;
	add.s32 	%r113, %r112, %r2;
	add.s32 	%r136, %r113, %r3;
	shl.b32 	%r114, %r112, 2;
	add.s32 	%r135, %r95, %r114;
	neg.s32 	%r134, %r53;
$L__BB5_29:
	.pragma "nounroll";
	mul.wide.s32 	%rd17, %r136, 4;
	add.s64 	%rd18, %rd2, %rd17;
	ld.shared.f32 	%f95, [%r135];
	mul.f32 	%f96, %f95, 0f3FB8AA3B;
	ex2.approx.f32 	%f97, %f96;
	div.rn.f32 	%f98, %f97, %f17;
	st.global.f32 	[%rd18], %f98;
	add.s32 	%r136, %r136, 1;
	add.s32 	%r135, %r135, 4;
	add.s32 	%r134, %r134, 1;
	setp.ne.s32 	%p32, %r134, 0;
	@%p32 bra 	$L__BB5_29;
$L__BB5_30:
	bar.sync 	0;
	ret;

}


// ===== COMPILED SASS (sm_100) =====

	.target	sm_100

	.elftype	@"ET_EXEC"


//--------------------- .note.nv.tkinfo           --------------------------
	.section	.note.nv.tkinfo,"",@"SHT_NOTE"
	.sectionflags	@"SHF_NOTE_NV_TKINFO"
	.tkinfo
        /*0018*/ 	.word	0x00000002
        /*0030*/ 	.string	""
        /*0030*/ 	.string	"ptxas"
        /*0030*/ 	.string	"Cuda compilation tools, release 13.0, V13.0.88"
        /*0030*/ 	.string	"Build cuda_13.0.r13.0/compiler.36424714_0"
        /*0030*/ 	.string	"-arch sm_100 -m 64 "



//--------------------- .note.nv.cuinfo           --------------------------
	.section	.note.nv.cuinfo,"",@"SHT_NOTE"
	.sectionflags	@"SHF_NOTE_NV_CUINFO"
        /*0018*/ 	.short	0x0002
        /*001a*/ 	.short	0x0064
        /*001c*/ 	.short	0x0082
	.zero		2


//--------------------- .nv.info                  --------------------------
	.section	.nv.info,"",@"SHT_CUDA_INFO"
	.align	4


	//----- nvinfo : EIATTR_REGCOUNT
	.align		4
        /*0000*/ 	.byte	0x04, 0x2f
        /*0002*/ 	.short	(.L_1 - .L_0)
	.align		4
.L_0:
        /*0004*/ 	.word	index@(_Z14kCumulativeSumPfS_ii)
        /*0008*/ 	.word	0x00000012


	//----- nvinfo : EIATTR_FRAME_SIZE
	.align		4
.L_1:
        /*000c*/ 	.byte	0x04, 0x11
        /*000e*/ 	.short	(.L_3 - .L_2)
	.align		4
.L_2:
        /*0010*/ 	.word	index@(_Z14kCumulativeSumPfS_ii)
        /*0014*/ 	.word	0x00000000


	//----- nvinfo : EIATTR_REGCOUNT
	.align		4
.L_3:
        /*0018*/ 	.byte	0x04, 0x2f
        /*001a*/ 	.short	(.L_5 - .L_4)
	.align		4
.L_4:
        /*001c*/ 	.word	index@(_Z18kMultinomialSamplePfS_S_iii)
        /*0020*/ 	.word	0x00000012


	//----- nvinfo : EIATTR_FRAME_SIZE
	.align		4
.L_5:
        /*0024*/ 	.byte	0x04, 0x11
        /*0026*/ 	.short	(.L_7 - .L_6)
	.align		4
.L_6:
        /*0028*/ 	.word	index@(_Z18kMultinomialSamplePfS_S_iii)
        /*002c*/ 	.word	0x00000000


	//----- nvinfo : EIATTR_REGCOUNT
	.align		4
.L_7:
        /*0030*/ 	.byte	0x04, 0x2f
        /*0032*/ 	.short	(.L_9 - .L_8)
	.align		4
.L_8:
        /*0034*/ 	.word	index@(_Z37kSoftMaxStackApproxWithPositionBiasesPfS_S_S_S_ii)
        /*0038*/ 	.word	0x0000001d


	//----- nvinfo : EIATTR_FRAME_SIZE
	.align		4
.L_9:
        /*003c*/ 	.byte	0x04, 0x11
        /*003e*/ 	.short	(.L_11 - .L_10)
	.align		4
.L_10:
        /*0040*/ 	.word	index@($__internal_6_$__cuda_sm3x_div_rn_noftz_f32_slowpath)
        /*0044*/ 	.word	0x00000000


	//----- nvinfo : EIATTR_FRAME_SIZE
	.align		4
.L_11:
        /*0048*/ 	.byte	0x04, 0x11
        /*004a*/ 	.short	(.L_13 - .L_12)
	.align		4
.L_12:
        /*004c*/ 	.word	index@($__internal_5_$__cuda_sm20_sqrt_rn_f32_slowpath)
        /*0050*/ 	.word	0x00000000


	//----- nvinfo : EIATTR_FRAME_SIZE
	.align		4
.L_13:
        /*0054*/ 	.byte	0x04, 0x11
        /*0056*/ 	.short	(.L_15 - .L_14)
	.align		4
.L_14:
        /*0058*/ 	.word	index@(_Z37kSoftMaxStackApproxWithPositionBiasesPfS_S_S_S_ii)
        /*005c*/ 	.word	0x00000000


	//----- nvinfo : EIATTR_REGCOUNT
	.align		4
.L_15:
        /*0060*/ 	.byte	0x04, 0x2f
        /*0062*/ 	.short	(.L_17 - .L_16)
	.align		4
.L_16:
        /*0064*/ 	.word	index@(_Z30kSoftMaxReluWithPositionBiasesPfS_S_S_S_S_iiif)
        /*0068*/ 	.word	0x0000001c


	//----- nvinfo : EIATTR_FRAME_SIZE
	.align		4
.L_17:
        /*006c*/ 	.byte	0x04, 0x11
        /*006e*/ 	.short	(.L_19 - .L_18)
	.align		4
.L_18:
        /*0070*/ 	.word	index@($__internal_4_$__cuda_sm3x_div_rn_noftz_f32_slowpath)
        /*0074*/ 	.word	0x00000000


	//----- nvinfo : EIATTR_FRAME_SIZE
	.align		4
.L_19:
        /*0078*/ 	.byte	0x04, 0x11
        /*007a*/ 	.short	(.L_21 - .L_20)
	.align		4
.L_20:
        /*007c*/ 	.word	index@($__internal_3_$__cuda_sm20_sqrt_rn_f32_slowpath)
        /*0080*/ 	.word	0x00000000


	//----- nvinfo : EIATTR_FRAME_SIZE
	.align		4
.L_21:
        /*0084*/ 	.byte	0x04, 0x11
        /*0086*/ 	.short	(.L_23 - .L_22)
	.align		4
.L_22:
        /*0088*/ 	.word	index@($__internal_2_$__cuda_sm20_rcp_rn_f32_slowpath)
        /*008c*/ 	.word	0x00000000


	//----- nvinfo : EIATTR_FRAME_SIZE
	.align		4
.L_23:
        /*0090*/ 	.byte	0x04, 0x11
        /*0092*/ 	.short	(.L_25 - .L_24)
	.align		4
.L_24:
        /*0094*/ 	.word	index@(_Z30kSoftMaxReluWithPositionBiasesPfS_S_S_S_S_iiif)
        /*0098*/ 	.word	0x00000000


	//----- nvinfo : EIATTR_REGCOUNT
	.align		4
.L_25:
        /*009c*/ 	.byte	0x04, 0x2f
        /*009e*/ 	.short	(.L_27 - .L_26)
	.align		4
.L_26:
        /*00a0*/ 	.word	index@(_Z32kSoftMaxWithOffAndPositionBiasesPfS_S_S_ii)
        /*00a4*/ 	.word	0x0000001b


	//----- nvinfo : EIATTR_FRAME_SIZE
	.align		4
.L_27:
        /*00a8*/ 	.byte	0x04, 0x11
        /*00aa*/ 	.short	(.L_29 - .L_28)
	.align		4
.L_28:
        /*00ac*/ 	.word	index@($__internal_1_$__cuda_sm3x_div_rn_noftz_f32_slowpath)
        /*00b0*/ 	.word	0x00000000


	//----- nvinfo : EIATTR_FRAME_SIZE
	.align		4
.L_29:
        /*00b4*/ 	.byte	0x04, 0x11
        /*00b6*/ 	.short	(.L_31 - .L_30)
	.align		4
.L_30:
        /*00b8*/ 	.word	index@(_Z32kSoftMaxWithOffAndPositionBiasesPfS_S_S_ii)
        /*00bc*/ 	.word	0x00000000


	//----- nvinfo : EIATTR_REGCOUNT
	.align		4
.L_31:
        /*00c0*/ 	.byte	0x04, 0x2f
        /*00c2*/ 	.short	(.L_33 - .L_32)
	.align		4
.L_32:
        /*00c4*/ 	.word	index@(_Z15kSoftMaxWithOffPfS_S_iii)
        /*00c8*/ 	.word	0x00000020


	//----- nvinfo : EIATTR_FRAME_SIZE
	.align		4
.L_33:
        /*00cc*/ 	.byte	0x04, 0x11
        /*00ce*/ 	.short	(.L_35 - .L_34)
	.align		4
.L_34:
        /*00d0*/ 	.word	index@($__internal_0_$__cuda_sm3x_div_rn_noftz_f32_slowpath)
        /*00d4*/ 	.word	0x00000000


	//----- nvinfo : EIATTR_FRAME_SIZE
	.align		4
.L_35:
        /*00d8*/ 	.byte	0x04, 0x11
        /*00da*/ 	.short	(.L_37 - .L_36)
	.align		4
.L_36:
        /*00dc*/ 	.word	index@(_Z15kSoftMaxWithOffPfS_S_iii)
        /*00e0*/ 	.word	0x00000000


	//----- nvinfo : EIATTR_MIN_STACK_SIZE
	.align		4
.L_37:
        /*00e4*/ 	.byte	0x04, 0x12
        /*00e6*/ 	.short	(.L_39 - .L_38)
	.align		4
.L_38:
        /*00e8*/ 	.word	index@(_Z15kSoftMaxWithOffPfS_S_iii)
        /*00ec*/ 	.word	0x00000000


	//----- nvinfo : EIATTR_MIN_STACK_SIZE
	.align		4
.L_39:
        /*00f0*/ 	.byte	0x04, 0x12
        /*00f2*/ 	.short	(.L_41 - .L_40)
	.align		4
.L_40:
        /*00f4*/ 	.word	index@(_Z32kSoftMaxWithOffAndPositionBiasesPfS_S_S_ii)
        /*00f8*/ 	.word	0x00000000


	//----- nvinfo : EIATTR_MIN_STACK_SIZE
	.align		4
.L_41:
        /*00fc*/ 	.byte	0x04, 0x12
        /*00fe*/ 	.short	(.L_43 - .L_42)
	.align		4
.L_42:
        /*0100*/ 	.word	index@(_Z30kSoftMaxReluWithPositionBiasesPfS_S_S_S_S_iiif)
        /*0104*/ 	.word	0x00000000


	//----- nvinfo : EIATTR_MIN_STACK_SIZE
	.align		4
.L_43:
        /*0108*/ 	.byte	0x04, 0x12
        /*010a*/ 	.short	(.L_45 - .L_44)
	.align		4
.L_44:
        /*010c*/ 	.word	index@(_Z37kSoftMaxStackApproxWithPositionBiasesPfS_S_S_S_ii)
        /*0110*/ 	.word	0x00000000


	//----- nvinfo : EIATTR_MIN_STACK_SIZE
	.align		4
.L_45:
        /*0114*/ 	.byte	0x04, 0x12
        /*0116*/ 	.short	(.L_47 - .L_46)
	.align		4
.L_46:
        /*0118*/ 	.word	index@(_Z18kMultinomialSamplePfS_S_iii)
        /*011c*/ 	.word	0x00000000


	//----- nvinfo : EIATTR_MIN_STACK_SIZE
	.align		4
.L_47:
        /*0120*/ 	.byte	0x04, 0x12
        /*0122*/ 	.short	(.L_49 - .L_48)
	.align		4
.L_48:
        /*0124*/ 	.word	index@(_Z14kCumulativeSumPfS_ii)
        /*0128*/ 	.word	0x00000000
.L_49:


//--------------------- .nv.compat                --------------------------
	.section	.nv.compat,"",@"SHT_CUDA_COMPAT_INFO"
	.align	4
        /*0000*/ 	.byte	0x02, 0x09, 0x00, 0x00, 0x02, 0x02, 0x01, 0x00, 0x02, 0x05, 0x05, 0x00, 0x03, 0x07, 0x01, 0x01
        /*0010*/ 	.byte	0x02, 0x03, 0x00, 0x00, 0x02, 0x06, 0x01, 0x00, 0x04, 0x0b, 0x08, 0x00, 0x01, 0x00, 0x00, 0x00
        /*0020*/ 	.byte	0x00, 0x00, 0x00, 0x00


//--------------------- .nv.info._Z15kSoftMaxWithOffPfS_S_iii --------------------------
	.section	.nv.info._Z15kSoftMaxWithOffPfS_S_iii,"",@"SHT_CUDA_INFO"
	.sectionflags	@""
	.align	4


	//----- nvinfo : EIATTR_CUDA_API_VERSION
	.align		4
        /*0000*/ 	.byte	0x04, 0x37
        /*0002*/ 	.short	(.L_51 - .L_50)
.L_50:
        /*0004*/ 	.word	0x00000082


	//----- nvinfo : EIATTR_KPARAM_INFO
	.align		4
.L_51:
        /*0008*/ 	.byte	0x04, 0x17
        /*000a*/ 	.short	(.L_53 - .L_52)
.L_52:
        /*000c*/ 	.word	0x00000000
        /*0010*/ 	.short	0x0005
        /*0012*/ 	.short	0x0020
        /*0014*/ 	.byte	0x00, 0xf0, 0x11, 0x00


	//----- nvinfo : EIATTR_KPARAM_INFO
	.align		4
.L_53:
        /*0018*/ 	.byte	0x04, 0x17
        /*001a*/ 	.short	(.L_55 - .L_54)
.L_54:
        /*001c*/ 	.word	0x00000000
        /*0020*/ 	.short	0x0004
        /*0022*/ 	.short	0x001c
        /*0024*/ 	.byte	0x00, 0xf0, 0x11, 0x00


	//----- nvinfo : EIATTR_KPARAM_INFO
	.align		4
.L_55:
        /*0028*/ 	.byte	0x04, 0x17
        /*002a*/ 	.short	(.L_57 - .L_56)
.L_56:
        /*002c*/ 	.word	0x00000000
        /*0030*/ 	.short	0x0003
        /*0032*/ 	.short	0x0018
        /*0034*/ 	.byte	0x00, 0xf0, 0x11, 0x00


	//----- nvinfo : EIATTR_KPARAM_INFO
	.align		4
.L_57:
        /*0038*/ 	.byte	0x04, 0x17
        /*003a*/ 	.short	(.L_59 - .L_58)
.L_58:
        /*003c*/ 	.word	0x00000000
        /*0040*/ 	.short	0x0002
        /*0042*/ 	.short	0x0010
        /*0044*/ 	.byte	0x00, 0xf5, 0x21, 0x00


	//----- nvinfo : EIATTR_KPARAM_INFO
	.align		4
.L_59:
        /*0048*/ 	.byte	0x04, 0x17
        /*004a*/ 	.short	(.L_61 - .L_60)
.L_60:
        /*004c*/ 	.word	0x00000000
        /*0050*/ 	.short	0x0001
        /*0052*/ 	.short	0x0008
        /*0054*/ 	.byte	0x00, 0xf5, 0x21, 0x00


	//----- nvinfo : EIATTR_KPARAM_INFO
	.align		4
.L_61:
        /*0058*/ 	.byte	0x04, 0x17
        /*005a*/ 	.short	(.L_63 - .L_62)
.L_62:
        /*005c*/ 	.word	0x00000000
        /*0060*/ 	.short	0x0000
        /*0062*/ 	.short	0x0000
        /*0064*/ 	.byte	0x00, 0xf5, 0x21, 0x00


	//----- nvinfo : EIATTR_SPARSE_MMA_MASK
	.align		4
.L_63:
        /*0068*/ 	.byte	0x03, 0x50
        /*006a*/ 	.short	0x0000


	//----- nvinfo : EIATTR_MAXREG_COUNT
	.align		4
        /*006c*/ 	.byte	0x03, 0x1b
        /*006e*/ 	.short	0x00ff


	//----- nvinfo : EIATTR_NUM_BARRIERS
	.align		4
        /*0070*/ 	.byte	0x02, 0x4c
        /*0072*/ 	.byte	0x01
	.zero		1


	//----- nvinfo : EIATTR_MERCURY_ISA_VERSION
	.align		4
        /*0074*/ 	.byte	0x03, 0x5f
        /*0076*/ 	.short	0x0101


	//----- nvinfo : EIATTR_VRC_CTA_INIT_COUNT
	.align		4
        /*0078*/ 	.byte	0x02, 0x4a
	.zero		1
	.zero		1


	//----- nvinfo : EIATTR_EXIT_INSTR_OFFSETS
	.align		4
        /*007c*/ 	.byte	0x04, 0x1c
        /*007e*/ 	.short	(.L_65 - .L_64)


	//   ....[0]....
.L_64:
        /*0080*/ 	.word	0x00002190


	//----- nvinfo : EIATTR_CRS_STACK_SIZE
	.align		4
.L_65:
        /*0084*/ 	.byte	0x04, 0x1e
        /*0086*/ 	.short	(.L_67 - .L_66)
.L_66:
        /*0088*/ 	.word	0x00000000


	//----- nvinfo : EIATTR_CBANK_PARAM_SIZE
	.align		4
.L_67:
        /*008c*/ 	.byte	0x03, 0x19
        /*008e*/ 	.short	0x0024


	//----- nvinfo : EIATTR_PARAM_CBANK
	.align		4
        /*0090*/ 	.byte	0x04, 0x0a
        /*0092*/ 	.short	(.L_69 - .L_68)
	.align		4
.L_68:
        /*0094*/ 	.word	index@(.nv.constant0._Z15kSoftMaxWithOffPfS_S_iii)
        /*0098*/ 	.short	0x0380
        /*009a*/ 	.short	0x0024


	//----- nvinfo : EIATTR_SW_WAR
	.align		4
.L_69:
        /*009c*/ 	.byte	0x04, 0x36
        /*009e*/ 	.short	(.L_71 - .L_70)
.L_70:
        /*00a0*/ 	.word	0x00000008
.L_71:


//--------------------- .nv.info._Z32kSoftMaxWithOffAndPositionBiasesPfS_S_S_ii --------------------------
	.section	.nv.info._Z32kSoftMaxWithOffAndPositionBiasesPfS_S_S_ii,"",@"SHT_CUDA_INFO"
	.sectionflags	@""
	.align	4


	//----- nvinfo : EIATTR_CUDA_API_VERSION
	.align		4
        /*0000*/ 	.byte	0x04, 0x37
        /*0002*/ 	.short	(.L_73 - .L_72)
.L_72:
        /*0004*/ 	.word	0x00000082


	//----- nvinfo : EIATTR_KPARAM_INFO
	.align		4
.L_73:
        /*0008*/ 	.byte	0x04, 0x17
        /*000a*/ 	.short	(.L_75 - .L_74)
.L_74:
        /*000c*/ 	.word	0x00000000
        /*0010*/ 	.short	0x0005
        /*0012*/ 	.short	0x0024
        /*0014*/ 	.byte	0x00, 0xf0, 0x11, 0x00


	//----- nvinfo : EIATTR_KPARAM_INFO
	.align		4
.L_75:
        /*0018*/ 	.byte	0x04, 0x17
        /*001a*/ 	.short	(.L_77 - .L_76)
.L_76:
        /*001c*/ 	.word	0x00000000
        /*0020*/ 	.short	0x0004
        /*0022*/ 	.short	0x0020
        /*0024*/ 	.byte	0x00, 0xf0, 0x11, 0x00


	//----- nvinfo : EIATTR_KPARAM_INFO
	.align		4
.L_77:
        /*0028*/ 	.byte	0x04, 0x17
        /*002a*/ 	.short	(.L_79 - .L_78)
.L_78:
        /*002c*/ 	.word	0x00000000
        /*0030*/ 	.short	0x0003
        /*0032*/ 	.short	0x0018
        /*0034*/ 	.byte	0x00, 0xf5, 0x21, 0x00


	//----- nvinfo : EIATTR_KPARAM_INFO
	.align		4
.L_79:
        /*0038*/ 	.byte	0x04, 0x17
        /*003a*/ 	.short	(.L_81 - .L_80)
.L_80:
        /*003c*/ 	.word	0x00000000
        /*0040*/ 	.short	0x0002
        /*0042*/ 	.short	0x0010
        /*0044*/ 	.byte	0x00, 0xf5, 0x21, 0x00


	//----- nvinfo : EIATTR_KPARAM_INFO
	.align		4
.L_81:
        /*0048*/ 	.byte	0x04, 0x17
        /*004a*/ 	.short	(.L_83 - .L_82)
.L_82:
        /*004c*/ 	.word	0x00000000
        /*0050*/ 	.short	0x0001
        /*0052*/ 	.short	0x0008
        /*0054*/ 	.byte	0x00, 0xf5, 0x21, 0x00


	//----- nvinfo : EIATTR_KPARAM_INFO
	.align		4
.L_83:
        /*0058*/ 	.byte	0x04, 0x17
        /*005a*/ 	.short	(.L_85 - .L_84)
.L_84:
        /*005c*/ 	.word	0x00000000
        /*0060*/ 	.short	0x0000
        /*0062*/ 	.short	0x0000
        /*0064*/ 	.byte	0x00, 0xf5, 0x21, 0x00


	//----- nvinfo : EIATTR_SPARSE_MMA_MASK
	.align		4
.L_85:
        /*0068*/ 	.byte	0x03, 0x50
        /*006a*/ 	.short	0x0000


	//----- nvinfo : EIATTR_MAXREG_COUNT
	.align		4
        /*006c*/ 	.byte	0x03, 0x1b
        /*006e*/ 	.short	0x00ff


	//----- nvinfo : EIATTR_NUM_BARRIERS
	.align		4
        /*0070*/ 	.byte	0x02, 0x4c
        /*0072*/ 	.byte	0x01
	.zero		1


	//----- nvinfo : EIATTR_MERCURY_ISA_VERSION
	.align		4
        /*0074*/ 	.byte	0x03, 0x5f
        /*0076*/ 	.short	0x0101


	//----- nvinfo : EIATTR_VRC_CTA_INIT_COUNT
	.align		4
        /*0078*/ 	.byte	0x02, 0x4a
	.zero		1
	.zero		1


	//----- nvinfo : EIATTR_EXIT_INSTR_OFFSETS
	.align		4
        /*007c*/ 	.byte	0x04, 0x1c
        /*007e*/ 	.short	(.L_87 - .L_86)


	//   ....[0]....
.L_86:
        /*0080*/ 	.word	0x00000970


	//----- nvinfo : EIATTR_CRS_STACK_SIZE
	.align		4
.L_87:
        /*0084*/ 	.byte	0x04, 0x1e
        /*0086*/ 	.short	(.L_89 - .L_88)
.L_88:
        /*0088*/ 	.word	0x00000000


	//----- nvinfo : EIATTR_CBANK_PARAM_SIZE
	.align		4
.L_89:
        /*008c*/ 	.byte	0x03, 0x19
        /*008e*/ 	.short	0x0028


	//----- nvinfo : EIATTR_PARAM_CBANK
	.align		4
        /*0090*/ 	.byte	0x04, 0x0a
        /*0092*/ 	.short	(.L_91 - .L_90)
	.align		4
.L_90:
        /*0094*/ 	.word	index@(.nv.constant0._Z32kSoftMaxWithOffAndPositionBiasesPfS_S_S_ii)
        /*0098*/ 	.short	0x0380
        /*009a*/ 	.short	0x0028


	//----- nvinfo : EIATTR_SW_WAR
	.align		4
.L_91:
        /*009c*/ 	.byte	0x04, 0x36
        /*009e*/ 	.short	(.L_93 - .L_92)
.L_92:
        /*00a0*/ 	.word	0x00000008
.L_93:


//--------------------- .nv.info._Z30kSoftMaxReluWithPositionBiasesPfS_S_S_S_S_iiif --------------------------
	.section	.nv.info._Z30kSoftMaxReluWithPositionBiasesPfS_S_S_S_S_iiif,"",@"SHT_CUDA_INFO"
	.sectionflags	@""
	.align	4


	//----- nvinfo : EIATTR_CUDA_API_VERSION
	.align		4
        /*0000*/ 	.byte	0x04, 0x37
        /*0002*/ 	.short	(.L_95 - .L_94)
.L_94:
        /*0004*/ 	.word	0x00000082


	//----- nvinfo : EIATTR_KPARAM_INFO
	.align		4
.L_95:
        /*0008*/ 	.byte	0x04, 0x17
        /*000a*/ 	.short	(.L_97 - .L_96)
.L_96:
        /*000c*/ 	.word	0x00000000
        /*0010*/ 	.short	0x0009
        /*0012*/ 	.short	0x003c
        /*0014*/ 	.byte	0x00, 0xf0, 0x11, 0x00


	//----- nvinfo : EIATTR_KPARAM_INFO
	.align		4
.L_97:
        /*0018*/ 	.byte	0x04, 0x17
        /*001a*/ 	.short	(.L_99 - .L_98)
.L_98:
        /*001c*/ 	.word	0x00000000
        /*0020*/ 	.short	0x0008
        /*0022*/ 	.short	0x0038
        /*0024*/ 	.byte	0x00, 0xf0, 0x11, 0x00


	//----- nvinfo : EIATTR_KPARAM_INFO
	.align		4
.L_99:
        /*0028*/ 	.byte	0x04, 0x17
        /*002a*/ 	.short	(.L_101 - .L_100)
.L_100:
        /*002c*/ 	.word	0x00000000
        /*0030*/ 	.short	0x0007
        /*0032*/ 	.short	0x0034
        /*0034*/ 	.byte	0x00, 0xf0, 0x11, 0x00


	//----- nvinfo : EIATTR_KPARAM_INFO
	.align		4
.L_101:
        /*0038*/ 	.byte	0x04, 0x17
        /*003a*/ 	.short	(.L_103 - .L_102)
.L_102:
        /*003c*/ 	.word	0x00000000
        /*0040*/ 	.short	0x0006
        /*0042*/ 	.short	0x0030
        /*0044*/ 	.byte	0x00, 0xf0, 0x11, 0x00


	//----- nvinfo : EIATTR_KPARAM_INFO
	.align		4
.L_103:
        /*0048*/ 	.byte	0x04, 0x17
        /*004a*/ 	.short	(.L_105 - .L_104)
.L_104:
        /*004c*/ 	.word	0x00000000
        /*0050*/ 	.short	0x0005
        /*0052*/ 	.short	0x0028
        /*0054*/ 	.byte	0x00, 0xf5, 0x21, 0x00


	//----- nvinfo : EIATTR_KPARAM_INFO
	.align		4
.L_105:
        /*0058*/ 	.byte	0x04, 0x17
        /*005a*/ 	.short	(.L_107 - .L_106)
.L_106:
        /*005c*/ 	.word	0x00000000
        /*0060*/ 	.short	0x0004
        /*0062*/ 	.short	0x0020
        /*0064*/ 	.byte	0x00, 0xf5, 0x21, 0x00


	//----- nvinfo : EIATTR_KPARAM_INFO
	.align		4
.L_107:
        /*0068*/ 	.byte	0x04, 0x17
        /*006a*/ 	.short	(.L_109 - .L_108)
.L_108:
        /*006c*/ 	.word	0x00000000
        /*0070*/ 	.short	0x0003
        /*0072*/ 	.short	0x0018
        /*0074*/ 	.byte	0x00, 0xf5, 0x21, 0x00


	//----- nvinfo : EIATTR_KPARAM_INFO
	.align		4
.L_109:
        /*0078*/ 	.byte	0x04, 0x17
        /*007a*/ 	.short	(.L_111 - .L_110)
.L_110:
        /*007c*/ 	.word	0x00000000
        /*0080*/ 	.short	0x0002
        /*0082*/ 	.short	0x0010
        /*0084*/ 	.byte	0x00, 0xf5, 0x21, 0x00


	//----- nvinfo : EIATTR_KPARAM_INFO
	.align		4
.L_111:
        /*0088*/ 	.byte	0x04, 0x17
        /*008a*/ 	.short	(.L_113 - .L_112)
.L_112:
        /*008c*/ 	.word	0x00000000
        /*0090*/ 	.short	0x0001
        /*0092*/ 	.short	0x0008
        /*0094*/ 	.byte	0x00, 0xf5, 0x21, 0x00


	//----- nvinfo : EIATTR_KPARAM_INFO
	.align		4
.L_113:
        /*0098*/ 	.byte	0x04, 0x17
        /*009a*/ 	.short	(.L_115 - .L_114)
.L_114:
        /*009c*/ 	.word	0x00000000
        /*00a0*/ 	.short	0x0000
        /*00a2*/ 	.short	0x0000
        /*00a4*/ 	.byte	0x00, 0xf5, 0x21, 0x00


	//----- nvinfo : EIATTR_SPARSE_MMA_MASK
	.align		4
.L_115:
        /*00a8*/ 	.byte	0x03, 0x50
        /*00aa*/ 	.short	0x0000


	//----- nvinfo : EIATTR_MAXREG_COUNT
	.align		4
        /*00ac*/ 	.byte	0x03, 0x1b
        /*00ae*/ 	.short	0x00ff


	//----- nvinfo : EIATTR_NUM_BARRIERS
	.align		4
        /*00b0*/ 	.byte	0x02, 0x4c
        /*00b2*/ 	.byte	0x01
	.zero		1


	//----- nvinfo : EIATTR_MERCURY_ISA_VERSION
	.align		4
        /*00b4*/ 	.byte	0x03, 0x5f
        /*00b6*/ 	.short	0x0101


	//----- nvinfo : EIATTR_VRC_CTA_INIT_COUNT
	.align		4
        /*00b8*/ 	.byte	0x02, 0x4a
	.zero		1
	.zero		1


	//----- nvinfo : EIATTR_EXIT_INSTR_OFFSETS
	.align		4
        /*00bc*/ 	.byte	0x04, 0x1c
        /*00be*/ 	.short	(.L_117 - .L_116)


	//   ....[0]....
.L_116:
        /*00c0*/ 	.word	0x000014b0


	//----- nvinfo : EIATTR_CRS_STACK_SIZE
	.align		4
.L_117:
        /*00c4*/ 	.byte	0x04, 0x1e
        /*00c6*/ 	.short	(.L_119 - .L_118)
.L_118:
        /*00c8*/ 	.word	0x00000000


	//----- nvinfo : EIATTR_CBANK_PARAM_SIZE
	.align		4
.L_119:
        /*00cc*/ 	.byte	0x03, 0x19
        /*00ce*/ 	.short	0x0040


	//----- nvinfo : EIATTR_PARAM_CBANK
	.align		4
        /*00d0*/ 	.byte	0x04, 0x0a
        /*00d2*/ 	.short	(.L_121 - .L_120)
	.align		4
.L_120:
        /*00d4*/ 	.word	index@(.nv.constant0._Z30kSoftMaxReluWithPositionBiasesPfS_S_S_S_S_iiif)
        /*00d8*/ 	.short	0x0380
        /*00da*/ 	.short	0x0040


	//----- nvinfo : EIATTR_SW_WAR
	.align		4
.L_121:
        /*00dc*/ 	.byte	0x04, 0x36
        /*00de*/ 	.short	(.L_123 - .L_122)
.L_122:
        /*00e0*/ 	.word	0x00000008
.L_123:


//--------------------- .nv.info._Z37kSoftMaxStackApproxWithPositionBiasesPfS_S_S_S_ii --------------------------
	.section	.nv.info._Z37kSoftMaxStackApproxWithPositionBiasesPfS_S_S_S_ii,"",@"SHT_CUDA_INFO"
	.sectionflags	@""
	.align	4


	//----- nvinfo : EIATTR_CUDA_API_VERSION
	.align		4
        /*0000*/ 	.byte	0x04, 0x37
        /*0002*/ 	.short	(.L_125 - .L_124)
.L_124:
        /*0004*/ 	.word	0x00000082


	//----- nvinfo : EIATTR_KPARAM_INFO
	.align		4
.L_125:
        /*0008*/ 	.byte	0x04, 0x17
        /*000a*/ 	.short	(.L_127 - .L_126)
.L_126:
        /*000c*/ 	.word	0x00000000
        /*0010*/ 	.short	0x0006
        /*0012*/ 	.short	0x002c
        /*0014*/ 	.byte	0x00, 0xf0, 0x11, 0x00


	//----- nvinfo : EIATTR_KPARAM_INFO
	.align		4
.L_127:
        /*0018*/ 	.byte	0x04, 0x17
        /*001a*/ 	.short	(.L_129 - .L_128)
.L_128:
        /*001c*/ 	.word	0x00000000
        /*0020*/ 	.short	0x0005
        /*0022*/ 	.short	0x0028
        /*0024*/ 	.byte	0x00, 0xf0, 0x11, 0x00


	//----- nvinfo : EIATTR_KPARAM_INFO
	.align		4
.L_129:
        /*0028*/ 	.byte	0x04, 0x17
        /*002a*/ 	.short	(.L_131 - .L_130)
.L_130:
        /*002c*/ 	.word	0x00000000
        /*0030*/ 	.short	0x0004
        /*0032*/ 	.short	0x0020
        /*0034*/ 	.byte	0x00, 0xf5, 0x21, 0x00


	//----- nvinfo : EIATTR_KPARAM_INFO
	.align		4
.L_131:
        /*0038*/ 	.byte	0x04, 0x17
        /*003a*/ 	.short	(.L_133 - .L_132)
.L_132:
        /*003c*/ 	.word	0x00000000
        /*0040*/ 	.short	0x0003
        /*0042*/ 	.short	0x0018
        /*0044*/ 	.byte	0x00, 0xf5, 0x21, 0x00


	//----- nvinfo : EIATTR_KPARAM_INFO
	.align		4
.L_133:
        /*0048*/ 	.byte	0x04, 0x17
        /*004a*/ 	.short	(.L_135 - .L_134)
.L_134:
        /*004c*/ 	.word	0x00000000
        /*0050*/ 	.short	0x0002
        /*0052*/ 	.short	0x0010
        /*0054*/ 	.byte	0x00, 0xf5, 0x21, 0x00


	//----- nvinfo : EIATTR_KPARAM_INFO
	.align		4
.L_135:
        /*0058*/ 	.byte	0x04, 0x17
        /*005a*/ 	.short	(.L_137 - .L_136)
.L_136:
        /*005c*/ 	.word	0x00000000
        /*0060*/ 	.short	0x0001
        /*0062*/ 	.short	0x0008
        /*0064*/ 	.byte	0x00, 0xf5, 0x21, 0x00


	//----- nvinfo : EIATTR_KPARAM_INFO
	.align		4
.L_137:
        /*0068*/ 	.byte	0x04, 0x17
        /*006a*/ 	.short	(.L_139 - .L_138)
.L_138:
        /*006c*/ 	.word	0x00000000
        /*0070*/ 	.short	0x0000
        /*0072*/ 	.short	0x0000
        /*0074*/ 	.byte	0x00, 0xf5, 0x21, 0x00


	//----- nvinfo : EIATTR_SPARSE_MMA_MASK
	.align		4
.L_139:
        /*0078*/ 	.byte	0x03, 0x50
        /*007a*/ 	.short	0x0000


	//----- nvinfo : EIATTR_MAXREG_COUNT
	.align		4
        /*007c*/ 	.byte	0x03, 0x1b
        /*007e*/ 	.short	0x00ff


	//----- nvinfo : EIATTR_NUM_BARRIERS
	.align		4
        /*0080*/ 	.byte	0x02, 0x4c
        /*0082*/ 	.byte	0x01
	.zero		1


	//----- nvinfo : EIATTR_MERCURY_ISA_VERSION
	.align		4
        /*0084*/ 	.byte	0x03, 0x5f
        /*0086*/ 	.short	0x0101


	//----- nvinfo : EIATTR_VRC_CTA_INIT_COUNT
	.align		4
        /*0088*/ 	.byte	0x02, 0x4a
	.zero		1
	.zero		1


	//----- nvinfo : EIATTR_EXIT_INSTR_OFFSETS
	.align		4
        /*008c*/ 	.byte	0x04, 0x1c
        /*008e*/ 	.short	(.L_141 - .L_140)


	//   ....[0]....
.L_140:
        /*0090*/ 	.word	0x00000cf0


	//----- nvinfo : EIATTR_CRS_STACK_SIZE
	.align		4
.L_141:
        /*0094*/ 	.byte	0x04, 0x1e
        /*0096*/ 	.short	(.L_143 - .L_142)
.L_142:
        /*0098*/ 	.word	0x00000000


	//----- nvinfo : EIATTR_CBANK_PARAM_SIZE
	.align		4
.L_143:
        /*009c*/ 	.byte	0x03, 0x19
        /*009e*/ 	.short	0x0030


	//----- nvinfo : EIATTR_PARAM_CBANK
	.align		4
        /*00a0*/ 	.byte	0x04, 0x0a
        /*00a2*/ 	.short	(.L_145 - .L_144)
	.align		4
.L_144:
        /*00a4*/ 	.word	index@(.nv.constant0._Z37kSoftMaxStackApproxWithPositionBiasesPfS_S_S_S_ii)
        /*00a8*/ 	.short	0x0380
        /*00aa*/ 	.short	0x0030


	//----- nvinfo : EIATTR_SW_WAR
	.align		4
.L_145:
        /*00ac*/ 	.byte	0x04, 0x36
        /*00ae*/ 	.short	(.L_147 - .L_146)
.L_146:
        /*00b0*/ 	.word	0x00000008
.L_147:


//--------------------- .nv.info._Z18kMultinomialSamplePfS_S_iii --------------------------
	.section	.nv.info._Z18kMultinomialSamplePfS_S_iii,"",@"SHT_CUDA_INFO"
	.sectionflags	@""
	.align	4


	//----- nvinfo : EIATTR_CUDA_API_VERSION
	.align		4
        /*0000*/ 	.byte	0x04, 0x37
        /*0002*/ 	.short	(.L_149 - .L_148)
.L_148:
        /*0004*/ 	.word	0x00000082


	//----- nvinfo : EIATTR_KPARAM_INFO
	.align		4
.L_149:
        /*0008*/ 	.byte	0x04, 0x17
        /*000a*/ 	.short	(.L_151 - .L_150)
.L_150:
        /*000c*/ 	.word	0x00000000
        /*0010*/ 	.short	0x0005
        /*0012*/ 	.short	0x0020
        /*0014*/ 	.byte	0x00, 0xf0, 0x11, 0x00


	//----- nvinfo : EIATTR_KPARAM_INFO
	.align		4
.L_151:
        /*0018*/ 	.byte	0x04, 0x17
        /*001a*/ 	.short	(.L_153 - .L_152)
.L_152:
        /*001c*/ 	.word	0x00000000
        /*0020*/ 	.short	0x0004
        /*0022*/ 	.short	0x001c
        /*0024*/ 	.byte	0x00, 0xf0, 0x11, 0x00


	//----- nvinfo : EIATTR_KPARAM_INFO
	.align		4
.L_153:
        /*0028*/ 	.byte	0x04, 0x17
        /*002a*/ 	.short	(.L_155 - .L_154)
.L_154:
        /*002c*/ 	.word	0x00000000
        /*0030*/ 	.short	0x0003
        /*0032*/ 	.short	0x0018
        /*0034*/ 	.byte	0x00, 0xf0, 0x11, 0x00


	//----- nvinfo : EIATTR_KPARAM_INFO
	.align		4
.L_155:
        /*0038*/ 	.byte	0x04, 0x17
        /*003a*/ 	.short	(.L_157 - .L_156)
.L_156:
        /*003c*/ 	.word	0x00000000
        /*0040*/ 	.short	0x0002
        /*0042*/ 	.short	0x0010
        /*0044*/ 	.byte	0x00, 0xf5, 0x21, 0x00


	//----- nvinfo : EIATTR_KPARAM_INFO
	.align		4
.L_157:
        /*0048*/ 	.byte	0x04, 0x17
        /*004a*/ 	.short	(.L_159 - .L_158)
.L_158:
        /*004c*/ 	.word	0x00000000
        /*0050*/ 	.short	0x0001
        /*0052*/ 	.short	0x0008
        /*0054*/ 	.byte	0x00, 0xf5, 0x21, 0x00


	//----- nvinfo : EIATTR_KPARAM_INFO
	.align		4
.L_159:
        /*0058*/ 	.byte	0x04, 0x17
        /*005a*/ 	.short	(.L_161 - .L_160)
.L_160:
        /*005c*/ 	.word	0x00000000
        /*0060*/ 	.short	0x0000
        /*0062*/ 	.short	0x0000
        /*0064*/ 	.byte	0x00, 0xf5, 0x21, 0x00


	//----- nvinfo : EIATTR_SPARSE_MMA_MASK
	.align		4
.L_161:
        /*0068*/ 	.byte	0x03, 0x50
        /*006a*/ 	.short	0x0000


	//----- nvinfo : EIATTR_MAXREG_COUNT
	.align		4
        /*006c*/ 	.byte	0x03, 0x1b
        /*006e*/ 	.short	0x00ff


	//----- nvinfo : EIATTR_NUM_BARRIERS
	.align		4
        /*0070*/ 	.byte	0x02, 0x4c
        /*0072*/ 	.byte	0x01
	.zero		1


	//----- nvinfo : EIATTR_MERCURY_ISA_VERSION
	.align		4
        /*0074*/ 	.byte	0x03, 0x5f
        /*0076*/ 	.short	0x0101


	//----- nvinfo : EIATTR_VRC_CTA_INIT_COUNT
	.align		4
        /*0078*/ 	.byte	0x02, 0x4a
	.zero		1
	.zero		1


	//----- nvinfo : EIATTR_EXIT_INSTR_OFFSETS
	.align		4
        /*007c*/ 	.byte	0x04, 0x1c
        /*007e*/ 	.short	(.L_163 - .L_162)


	//   ....[0]....
.L_162:
        /*0080*/ 	.word	0x00000470


	//   ....[1]....
        /*0084*/ 	.word	0x00000730


	//----- nvinfo : EIATTR_CRS_STACK_SIZE
	.align		4
.L_163:
        /*0088*/ 	.byte	0x04, 0x1e
        /*008a*/ 	.short	(.L_165 - .L_164)
.L_164:
        /*008c*/ 	.word	0x00000000


	//----- nvinfo : EIATTR_CBANK_PARAM_SIZE
	.align		4
.L_165:
        /*0090*/ 	.byte	0x03, 0x19
        /*0092*/ 	.short	0x0024


	//----- nvinfo : EIATTR_PARAM_CBANK
	.align		4
        /*0094*/ 	.byte	0x04, 0x0a
        /*0096*/ 	.short	(.L_167 - .L_166)
	.align		4
.L_166:
        /*0098*/ 	.word	index@(.nv.constant0._Z18kMultinomialSamplePfS_S_iii)
        /*009c*/ 	.short	0x0380
        /*009e*/ 	.short	0x0024


	//----- nvinfo : EIATTR_SW_WAR
	.align		4
.L_167:
        /*00a0*/ 	.byte	0x04, 0x36
        /*00a2*/ 	.short	(.L_169 - .L_168)
.L_168:
        /*00a4*/ 	.word	0x00000008
.L_169:


//--------------------- .nv.info._Z14kCumulativeSumPfS_ii --------------------------
	.section	.nv.info._Z14kCumulativeSumPfS_ii,"",@"SHT_CUDA_INFO"
	.sectionflags	@""
	.align	4


	//----- nvinfo : EIATTR_CUDA_API_VERSION
	.align		4
        /*0000*/ 	.byte	0x04, 0x37
        /*0002*/ 	.short	(.L_171 - .L_170)
.L_170:
        /*0004*/ 	.word	0x00000082


	//----- nvinfo : EIATTR_KPARAM_INFO
	.align		4
.L_171:
        /*0008*/ 	.byte	0x04, 0x17
        /*000a*/ 	.short	(.L_173 - .L_172)
.L_172:
        /*000c*/ 	.word	0x00000000
        /*0010*/ 	.short	0x0003
        /*0012*/ 	.short	0x0014
        /*0014*/ 	.byte	0x00, 0xf0, 0x11, 0x00


	//----- nvinfo : EIATTR_KPARAM_INFO
	.align		4
.L_173:
        /*0018*/ 	.byte	0x04, 0x17
        /*001a*/ 	.short	(.L_175 - .L_174)
.L_174:
        /*001c*/ 	.word	0x00000000
        /*0020*/ 	.short	0x0002
        /*0022*/ 	.short	0x0010
        /*0024*/ 	.byte	0x00, 0xf0, 0x11, 0x00


	//----- nvinfo : EIATTR_KPARAM_INFO
	.align		4
.L_175:
        /*0028*/ 	.byte	0x04, 0x17
        /*002a*/ 	.short	(.L_177 - .L_176)
.L_176:
        /*002c*/ 	.word	0x00000000
        /*0030*/ 	.short	0x0001
        /*0032*/ 	.short	0x0008
        /*0034*/ 	.byte	0x00, 0xf5, 0x21, 0x00


	//----- nvinfo : EIATTR_KPARAM_INFO
	.align		4
.L_177:
        /*0038*/ 	.byte	0x04, 0x17
        /*003a*/ 	.short	(.L_179 - .L_178)
.L_178:
        /*003c*/ 	.word	0x00000000
        /*0040*/ 	.short	0x0000
        /*0042*/ 	.short	0x0000
        /*0044*/ 	.byte	0x00, 0xf5, 0x21, 0x00


	//----- nvinfo : EIATTR_SPARSE_MMA_MASK
	.align		4
.L_179:
        /*0048*/ 	.byte	0x03, 0x50
        /*004a*/ 	.short	0x0000


	//----- nvinfo : EIATTR_MAXREG_COUNT
	.align		4
        /*004c*/ 	.byte	0x03, 0x1b
        /*004e*/ 	.short	0x00ff


	//----- nvinfo : EIATTR_NUM_BARRIERS
	.align		4
        /*0050*/ 	.byte	0x02, 0x4c
        /*0052*/ 	.byte	0x01
	.zero		1


	//----- nvinfo : EIATTR_MERCURY_ISA_VERSION
	.align		4
        /*0054*/ 	.byte	0x03, 0x5f
        /*0056*/ 	.short	0x0101


	//----- nvinfo : EIATTR_VRC_CTA_INIT_COUNT
	.align		4
        /*0058*/ 	.byte	0x02, 0x4a
	.zero		1
	.zero		1


	//----- nvinfo : EIATTR_EXIT_INSTR_OFFSETS
	.align		4
        /*005c*/ 	.byte	0x04, 0x1c
        /*005e*/ 	.short	(.L_181 - .L_180)


	//   ....[0]....
.L_180:
        /*0060*/ 	.word	0x00000400


	//   ....[1]....
        /*0064*/ 	.word	0x000004e0


	//----- nvinfo : EIATTR_CRS_STACK_SIZE
	.align		4
.L_181:
        /*0068*/ 	.byte	0x04, 0x1e
        /*006a*/ 	.short	(.L_183 - .L_182)
.L_182:
        /*006c*/ 	.word	0x00000000


	//----- nvinfo : EIATTR_CBANK_PARAM_SIZE
	.align		4
.L_183:
        /*0070*/ 	.byte	0x03, 0x19
        /*0072*/ 	.short	0x0018


	//----- nvinfo : EIATTR_PARAM_CBANK
	.align		4
        /*0074*/ 	.byte	0x04, 0x0a
        /*0076*/ 	.short	(.L_185 - .L_184)
	.align		4
.L_184:
        /*0078*/ 	.word	index@(.nv.constant0._Z14kCumulativeSumPfS_ii)
        /*007c*/ 	.short	0x0380
        /*007e*/ 	.short	0x0018


	//----- nvinfo : EIATTR_SW_WAR
	.align		4
.L_185:
        /*0080*/ 	.byte	0x04, 0x36
        /*0082*/ 	.short	(.L_187 - .L_186)
.L_186:
        /*0084*/ 	.word	0x00000008
.L_187:


//--------------------- .nv.callgraph             --------------------------
	.section	.nv.callgraph,"",@"SHT_CUDA_CALLGRAPH"
	.align	4
	.sectionentsize	8
	.align		4
        /*0000*/ 	.word	0x00000000
	.align		4
        /*0004*/ 	.word	0xffffffff
	.align		4
        /*0008*/ 	.word	0x00000000
	.align		4
        /*000c*/ 	.word	0xfffffffe
	.align		4
        /*0010*/ 	.word	0x00000000
	.align		4
        /*0014*/ 	.word	0xfffffffd
	.align		4
        /*0018*/ 	.word	0x00000000
	.align		4
        /*001c*/ 	.word	0xfffffffc


//--------------------- .text._Z15kSoftMaxWithOffPfS_S_iii --------------------------
	.section	.text._Z15kSoftMaxWithOffPfS_S_iii,"ax",@progbits
	.align	128
        .global         _Z15kSoftMaxWithOffPfS_S_iii
        .type           _Z15kSoftMaxWithOffPfS_S_iii,@function
        .size           _Z15kSoftMaxWithOffPfS_S_iii,(.L_x_193 - _Z15kSoftMaxWithOffPfS_S_iii)
        .other          _Z15kSoftMaxWithOffPfS_S_iii,@"STO_CUDA_ENTRY STV_DEFAULT"
_Z15kSoftMaxWithOffPfS_S_iii:
.text._Z15kSoftMaxWithOffPfS_S_iii:
[----:B------:R-:W-:Y:S01]  /*0000*/  LDC R1, c[0x0][0x37c] ;  /* 0x0000df00ff017b82 */ /* 0x000fe20000000800 */
[----:B------:R-:W0:Y:S07]  /*0010*/  S2R R7, SR_TID.X ;  /* 0x0000000000077919 */ /* 0x000e2e0000002100 */
[----:B------:R-:W1:Y:S01]  /*0020*/  S2UR UR4, SR_CTAID.Y ;  /* 0x00000000000479c3 */ /* 0x000e620000002600 */
[----:B------:R-:W2:Y:S01]  /*0030*/  LDCU.64 UR8, c[0x0][0x358] ;  /* 0x00006b00ff0877ac */ /* 0x000ea20008000a00 */
[----:B------:R-:W-:Y:S01]  /*0040*/  BSSY.RECONVERGENT B0, `(.L_x_0) ;  /* 0x00000f8000007945 */ /* 0x000fe20003800200 */
[----:B------:R-:W3:Y:S01]  /*0050*/  S2R R12, SR_CTAID.X ;  /* 0x00000000000c7919 */ /* 0x000ee20000002500 */
[----:B------:R-:W-:-:S04]  /*0060*/  IMAD.MOV.U32 R10, RZ, RZ, -0x800001 ;  /* 0xff7fffffff0a7424 */ /* 0x000fc800078e00ff */
[----:B------:R-:W1:Y:S08]  /*0070*/  LDC.64 R2, c[0x0][0x398] ;  /* 0x0000e600ff027b82 */ /* 0x000e700000000a00 */
[----:B------:R-:W0:Y:S01]  /*0080*/  LDC R0, c[0x0][0x3a0] ;  /* 0x0000e800ff007b82 */ /* 0x000e220000000800 */
[----:B-1----:R-:W-:-:S04]  /*0090*/  IMAD R14, R2, UR4, RZ ;  /* 0x00000004020e7c24 */ /* 0x002fc8000f8e02ff */
[----:B------:R-:W-:Y:S02]  /*00a0*/  IMAD.IADD R5, R14, 0x1, R2 ;  /* 0x000000010e057824 */ /* 0x000fe400078e0202 */
[----:B0-----:R-:W-:-:S04]  /*00b0*/  IMAD R13, R7, R0, RZ ;  /* 0x00000000070d7224 */ /* 0x001fc800078e02ff */
[----:B------:R-:W-:-:S04]  /*00c0*/  IMAD.IADD R15, R14, 0x1, R13 ;  /* 0x000000010e0f7824 */ /* 0x000fc800078e020d */
[----:B------:R-:W-:-:S05]  /*00d0*/  IMAD.IADD R4, R15, 0x1, R0 ;  /* 0x000000010f047824 */ /* 0x000fca00078e0200 */
[----:B------:R-:W-:-:S13]  /*00e0*/  ISETP.GT.AND P0, PT, R4, R3, PT ;  /* 0x000000030400720c */ /* 0x000fda0003f04270 */
[----:B------:R-:W-:-:S05]  /*00f0*/  @P0 IMAD.IADD R0, R3, 0x1, -R15 ;  /* 0x0000000103000824 */ /* 0x000fca00078e0a0f */
[----:B------:R-:W-:-:S04]  /*0100*/  IADD3 R4, PT, PT, R15, R0, RZ ;  /* 0x000000000f047210 */ /* 0x000fc80007ffe0ff */
[----:B------:R-:W-:-:S13]  /*0110*/  ISETP.GT.AND P0, PT, R4, R5, PT ;  /* 0x000000050400720c */ /* 0x000fda0003f04270 */
[----:B------:R-:W-:-:S05]  /*0120*/  @P0 IMAD.IADD R0, R2, 0x1, -R13 ;  /* 0x0000000102000824 */ /* 0x000fca00078e0a0d */
[----:B------:R-:W-:-:S13]  /*0130*/  ISETP.GE.AND P0, PT, R0, 0x1, PT ;  /* 0x000000010000780c */ /* 0x000fda0003f06270 */
[----:B--23--:R-:W-:Y:S05]  /*0140*/  @!P0 BRA `(.L_x_1) ;  /* 0x0000000c009c8947 */ /* 0x00cfea0003800000 */
[C---:B------:R-:W-:Y:S01]  /*0150*/  ISETP.GE.U32.AND P0, PT, R0.reuse, 0x4, PT ;  /* 0x000000040000780c */ /* 0x040fe20003f06070 */
[----:B------:R-:W-:Y:S01]  /*0160*/  BSSY.RECONVERGENT B1, `(.L_x_2) ;  /* 0x00000ce000017945 */ /* 0x000fe20003800200 */
[----:B------:R-:W-:Y:S01]  /*0170*/  LOP3.LUT R6, R0, 0x3, RZ, 0xc0, !PT ;  /* 0x0000000300067812 */ /* 0x000fe200078ec0ff */
[----:B------:R-:W-:Y:S02]  /*0180*/  IMAD.MOV.U32 R10, RZ, RZ, -0x800001 ;  /* 0xff7fffffff0a7424 */ /* 0x000fe400078e00ff */
[----:B------:R-:W-:-:S08]  /*0190*/  IMAD.MOV.U32 R8, RZ, RZ, RZ ;  /* 0x000000ffff087224 */ /* 0x000fd000078e00ff */
[----:B------:R-:W-:Y:S05]  /*01a0*/  @!P0 BRA `(.L_x_3) ;  /* 0x0000000c00248947 */ /* 0x000fea0003800000 */
[----:B------:R-:W0:Y:S01]  /*01b0*/  S2UR UR5, SR_CgaCtaId ;  /* 0x00000000000579c3 */ /* 0x000e220000008800 */
[----:B------:R-:W1:Y:S01]  /*01c0*/  LDCU.64 UR6, c[0x0][0x380] ;  /* 0x00007000ff0677ac */ /* 0x000e620008000a00 */
[----:B------:R-:W-:Y:S01]  /*01d0*/  LOP3.LUT R8, R0, 0x7ffffffc, RZ, 0xc0, !PT ;  /* 0x7ffffffc00087812 */ /* 0x000fe200078ec0ff */
[----:B------:R-:W-:Y:S01]  /*01e0*/  BSSY.RELIABLE B2, `(.L_x_4) ;  /* 0x00000aa000027945 */ /* 0x000fe20003800100 */
[----:B------:R-:W-:Y:S01]  /*01f0*/  IMAD R11, R12, R3, R15 ;  /* 0x000000030c0b7224 */ /* 0x000fe200078e020f */
[----:B------:R-:W-:Y:S01]  /*0200*/  UMOV UR4, 0x400 ;  /* 0x0000040000047882 */ /* 0x000fe20000000000 */
[----:B------:R-:W-:Y:S01]  /*0210*/  IADD3 R9, PT, PT, -R8, RZ, RZ ;  /* 0x000000ff08097210 */ /* 0x000fe20007ffe1ff */
[----:B------:R-:W-:-:S03]  /*0220*/  IMAD.MOV.U32 R10, RZ, RZ, -0x800001 ;  /* 0xff7fffffff0a7424 */ /* 0x000fc600078e00ff */
[----:B------:R-:W-:Y:S01]  /*0230*/  ISETP.GE.AND P0, PT, R9, RZ, PT ;  /* 0x000000ff0900720c */ /* 0x000fe20003f06270 */
[----:B-1----:R-:W-:Y:S02]  /*0240*/  UIADD3 UR6, UP0, UPT, UR6, 0x8, URZ ;  /* 0x0000000806067890 */ /* 0x002fe4000ff1e0ff */
[----:B0-----:R-:W-:-:S04]  /*0250*/  ULEA UR4, UR5, UR4, 0x18 ;  /* 0x0000000405047291 */ /* 0x001fc8000f8ec0ff */
[----:B------:R-:W-:Y:S01]  /*0260*/  IMAD.U32 R4, RZ, RZ, UR6 ;  /* 0x00000006ff047e24 */ /* 0x000fe2000f8e00ff */
[----:B------:R-:W-:Y:S01]  /*0270*/  UIADD3.X UR5, UPT, UPT, URZ, UR7, URZ, UP0, !UPT ;  /* 0x00000007ff057290 */ /* 0x000fe200087fe4ff */
[----:B------:R-:W-:-:S05]  /*0280*/  LEA R17, R13, UR4, 0x2 ;  /* 0x000000040d117c11 */ /* 0x000fca000f8e10ff */
[----:B------:R-:W-:Y:S02]  /*0290*/  IMAD.U32 R5, RZ, RZ, UR5 ;  /* 0x00000005ff057e24 */ /* 0x000fe4000f8e00ff */
[----:B------:R-:W-:Y:S01]  /*02a0*/  VIADD R17, R17, 0x8 ;  /* 0x0000000811117836 */ /* 0x000fe20000000000 */
[----:B------:R-:W-:Y:S06]  /*02b0*/  @P0 BRA `(.L_x_5) ;  /* 0x0000000800700947 */ /* 0x000fec0003800000 */
[----:B------:R-:W-:Y:S01]  /*02c0*/  IADD3 R16, PT, PT, -R9, RZ, RZ ;  /* 0x000000ff09107210 */ /* 0x000fe20007ffe1ff */
[----:B------:R-:W-:Y:S01]  /*02d0*/  BSSY.RECONVERGENT B3, `(.L_x_6) ;  /* 0x0000062000037945 */ /* 0x000fe20003800200 */
[----:B------:R-:W-:Y:S02]  /*02e0*/  PLOP3.LUT P0, PT, PT, PT, PT, 0x80, 0x8 ;  /* 0x000000000008781c */ /* 0x000fe40003f0f070 */
[----:B------:R-:W-:-:S13]  /*02f0*/  ISETP.GT.AND P1, PT, R16, 0xc, PT ;  /* 0x0000000c1000780c */ /* 0x000fda0003f24270 */
[----:B------:R-:W-:Y:S05]  /*0300*/  @!P1 BRA `(.L_x_7) ;  /* 0x0000000400789947 */ /* 0x000fea0003800000 */
[----:B------:R-:W-:-:S13]  /*0310*/  PLOP3.LUT P0, PT, PT, PT, PT, 0x8, 0x80 ;  /* 0x000000000080781c */ /* 0x000fda0003f0e170 */
.L_x_8:
[----:B------:R-:W-:-:S05]  /*0320*/  IMAD.WIDE R18, R11, 0x4, R4 ;  /* 0x000000040b127825 */ /* 0x000fca00078e0204 */
[----:B------:R-:W2:Y:S04]  /*0330*/  LDG.E R28, desc[UR8][R18.64+-0x8] ;  /* 0xfffff808121c7981 */ /* 0x000ea8000c1e1900 */
[----:B------:R-:W3:Y:S04]  /*0340*/  LDG.E R23, desc[UR8][R18.64+-0x4] ;  /* 0xfffffc0812177981 */ /* 0x000ee8000c1e1900 */
[----:B------:R-:W4:Y:S01]  /*0350*/  LDG.E R22, desc[UR8][R18.64] ;  /* 0x0000000812167981 */ /* 0x000f22000c1e1900 */
[----:B------:R-:W-:-:S03]  /*0360*/  VIADD R21, R11, 0x4 ;  /* 0x000000040b157836 */ /* 0x000fc60000000000 */
[----:B------:R0:W5:Y:S01]  /*0370*/  LDG.E R25, desc[UR8][R18.64+0x4] ;  /* 0x0000040812197981 */ /* 0x000162000c1e1900 */
[----:B------:R-:W-:-:S04]  /*0380*/  IMAD.WIDE R20, R21, 0x4, R4 ;  /* 0x0000000415147825 */ /* 0x000fc800078e0204 */
[----:B------:R-:W-:Y:S01]  /*0390*/  IMAD R16, R14, 0x4, R17 ;  /* 0x000000040e107824 */ /* 0x000fe200078e0211 */
[----:B------:R-:W5:Y:S04]  /*03a0*/  LDG.E R24, desc[UR8][R20.64+-0x8] ;  /* 0xfffff80814187981 */ /* 0x000f68000c1e1900 */
[----:B------:R-:W5:Y:S01]  /*03b0*/  LDG.E R26, desc[UR8][R20.64+-0x4] ;  /* 0xfffffc08141a7981 */ /* 0x000f62000c1e1900 */
[----:B0-----:R-:W-:-:S03]  /*03c0*/  VIADD R19, R11, 0x8 ;  /* 0x000000080b137836 */ /* 0x001fc60000000000 */
[----:B--2---:R-:W-:Y:S04]  /*03d0*/  STS [R17+-0x8], R28 ;  /* 0xfffff81c11007388 */ /* 0x004fe80000000800 */
[----:B------:R-:W0:Y:S04]  /*03e0*/  LDS R27, [R16+-0x8] ;  /* 0xfffff800101b7984 */ /* 0x000e280000000800 */
[----:B---3--:R-:W-:Y:S04]  /*03f0*/  STS [R17+-0x4], R23 ;  /* 0xfffffc1711007388 */ /* 0x008fe80000000800 */
[----:B------:R-:W1:Y:S01]  /*0400*/  LDS R29, [R16+-0x4] ;  /* 0xfffffc00101d7984 */ /* 0x000e620000000800 */
[----:B0-----:R-:W-:-:S04]  /*0410*/  FSETP.GEU.AND P1, PT, R10, R27, PT ;  /* 0x0000001b0a00720b */ /* 0x001fc80003f2e000 */
[----:B------:R-:W-:Y:S02]  /*0420*/  FSEL R18, R28, R10, !P1 ;  /* 0x0000000a1c127208 */ /* 0x000fe40004800000 */
[----:B------:R-:W2:Y:S02]  /*0430*/  LDG.E R10, desc[UR8][R20.64] ;  /* 0x00000008140a7981 */ /* 0x000ea4000c1e1900 */
[----:B-1----:R-:W-:Y:S02]  /*0440*/  FSETP.GEU.AND P1, PT, R18, R29, PT ;  /* 0x0000001d1200720b */ /* 0x002fe40003f2e000 */
[----:B------:R0:W3:Y:S02]  /*0450*/  LDG.E R28, desc[UR8][R20.64+0x4] ;  /* 0x00000408141c7981 */ /* 0x0000e4000c1e1900 */
[----:B------:R-:W-:Y:S01]  /*0460*/  FSEL R29, R23, R18, !P1 ;  /* 0x00000012171d7208 */ /* 0x000fe20004800000 */
[----:B------:R-:W-:-:S05]  /*0470*/  IMAD.WIDE R18, R19, 0x4, R4 ;  /* 0x0000000413127825 */ /* 0x000fca00078e0204 */
[----:B------:R-:W3:Y:S04]  /*0480*/  LDG.E R23, desc[UR8][R18.64+-0x8] ;  /* 0xfffff80812177981 */ /* 0x000ee8000c1e1900 */
[----:B----4-:R-:W-:Y:S04]  /*0490*/  STS [R17], R22 ;  /* 0x0000001611007388 */ /* 0x010fe80000000800 */
[----:B------:R-:W1:Y:S04]  /*04a0*/  LDS R27, [R16] ;  /* 0x00000000101b7984 */ /* 0x000e680000000800 */
[----:B-----5:R-:W-:Y:S01]  /*04b0*/  STS [R17+0x4], R25 ;  /* 0x0000041911007388 */ /* 0x020fe20000000800 */
[----:B-1----:R-:W-:-:S04]  /*04c0*/  FSETP.GEU.AND P1, PT, R29, R27, PT ;  /* 0x0000001b1d00720b */ /* 0x002fc80003f2e000 */
[----:B------:R-:W-:Y:S02]  /*04d0*/  FSEL R29, R22, R29, !P1 ;  /* 0x0000001d161d7208 */ /* 0x000fe40004800000 */
[----:B------:R-:W1:Y:S04]  /*04e0*/  LDS R22, [R16+0x4] ;  /* 0x0000040010167984 */ /* 0x000e680000000800 */
[----:B------:R-:W-:Y:S04]  /*04f0*/  STS [R17+0x8], R24 ;  /* 0x0000081811007388 */ /* 0x000fe80000000800 */
[----:B0-----:R-:W0:Y:S04]  /*0500*/  LDS R20, [R16+0x8] ;  /* 0x0000080010147984 */ /* 0x001e280000000800 */
[----:B------:R-:W-:Y:S01]  /*0510*/  STS [R17+0xc], R26 ;  /* 0x00000c1a11007388 */ /* 0x000fe20000000800 */
[----:B-1----:R-:W-:-:S03]  /*0520*/  FSETP.GEU.AND P1, PT, R29, R22, PT ;  /* 0x000000161d00720b */ /* 0x002fc60003f2e000 */
[----:B------:R-:W4:Y:S01]  /*0530*/  LDG.E R22, desc[UR8][R18.64+-0x4] ;  /* 0xfffffc0812167981 */ /* 0x000f22000c1e1900 */
[----:B------:R-:W-:-:S04]  /*0540*/  FSEL R29, R25, R29, !P1 ;  /* 0x0000001d191d7208 */ /* 0x000fc80004800000 */
[----:B0-----:R-:W-:Y:S02]  /*0550*/  FSETP.GEU.AND P1, PT, R29, R20, PT ;  /* 0x000000141d00720b */ /* 0x001fe40003f2e000 */
[----:B------:R-:W0:Y:S02]  /*0560*/  LDS R20, [R16+0xc] ;  /* 0x00000c0010147984 */ /* 0x000e240000000800 */
[----:B------:R-:W-:Y:S02]  /*0570*/  FSEL R29, R24, R29, !P1 ;  /* 0x0000001d181d7208 */ /* 0x000fe40004800000 */
[----:B------:R-:W5:Y:S02]  /*0580*/  LDG.E R24, desc[UR8][R18.64] ;  /* 0x0000000812187981 */ /* 0x000f64000c1e1900 */
[----:B0-----:R-:W-:-:S04]  /*0590*/  FSETP.GEU.AND P1, PT, R29, R20, PT ;  /* 0x000000141d00720b */ /* 0x001fc80003f2e000 */
[----:B------:R-:W-:Y:S02]  /*05a0*/  FSEL R29, R26, R29, !P1 ;  /* 0x0000001d1a1d7208 */ /* 0x000fe40004800000 */
[----:B------:R0:W5:Y:S04]  /*05b0*/  LDG.E R26, desc[UR8][R18.64+0x4] ;  /* 0x00000408121a7981 */ /* 0x000168000c1e1900 */
[----:B--2---:R-:W-:Y:S04]  /*05c0*/  STS [R17+0x10], R10 ;  /* 0x0000100a11007388 */ /* 0x004fe80000000800 */
[----:B------:R-:W1:Y:S04]  /*05d0*/  LDS R21, [R16+0x10] ;  /* 0x0000100010157984 */ /* 0x000e680000000800 */
[----:B---3--:R-:W-:Y:S04]  /*05e0*/  STS [R17+0x14], R28 ;  /* 0x0000141c11007388 */ /* 0x008fe80000000800 */
[----:B------:R-:W2:Y:S04]  /*05f0*/  LDS R27, [R16+0x14] ;  /* 0x00001400101b7984 */ /* 0x000ea80000000800 */
[----:B------:R-:W-:Y:S04]  /*0600*/  STS [R17+0x18], R23 ;  /* 0x0000181711007388 */ /* 0x000fe80000000800 */
[----:B------:R-:W3:Y:S01]  /*0610*/  LDS R25, [R16+0x18] ;  /* 0x0000180010197984 */ /* 0x000ee20000000800 */
[----:B-1----:R-:W-:Y:S01]  /*0620*/  FSETP.GEU.AND P1, PT, R29, R21, PT ;  /* 0x000000151d00720b */ /* 0x002fe20003f2e000 */
[----:B------:R-:W-:-:S04]  /*0630*/  VIADD R21, R11, 0xc ;  /* 0x0000000c0b157836 */ /* 0x000fc80000000000 */
[----:B------:R-:W-:Y:S01]  /*0640*/  IMAD.WIDE R20, R21, 0x4, R4 ;  /* 0x0000000415147825 */ /* 0x000fe200078e0204 */
[----:B------:R-:W-:-:S04]  /*0650*/  FSEL R29, R10, R29, !P1 ;  /* 0x0000001d0a1d7208 */ /* 0x000fc80004800000 */
[----:B------:R-:W5:Y:S01]  /*0660*/  LDG.E R10, desc[UR8][R20.64+-0x8] ;  /* 0xfffff808140a7981 */ /* 0x000f62000c1e1900 */
[----:B--2---:R-:W-:-:S03]  /*0670*/  FSETP.GEU.AND P1, PT, R29, R27, PT ;  /* 0x0000001b1d00720b */ /* 0x004fc60003f2e000 */
[----:B------:R1:W2:Y:S01]  /*0680*/  LDG.E R27, desc[UR8][R20.64+0x4] ;  /* 0x00000408141b7981 */ /* 0x0002a2000c1e1900 */
[----:B------:R-:W-:-:S03]  /*0690*/  FSEL R29, R28, R29, !P1 ;  /* 0x0000001d1c1d7208 */ /* 0x000fc60004800000 */
[----:B------:R-:W2:Y:S01]  /*06a0*/  LDG.E R28, desc[UR8][R20.64+-0x4] ;  /* 0xfffffc08141c7981 */ /* 0x000ea2000c1e1900 */
[----:B---3--:R-:W-:-:S03]  /*06b0*/  FSETP.GEU.AND P1, PT, R29, R25, PT ;  /* 0x000000191d00720b */ /* 0x008fc60003f2e000 */
[----:B------:R-:W3:Y:S01]  /*06c0*/  LDG.E R25, desc[UR8][R20.64] ;  /* 0x0000000814197981 */ /* 0x000ee2000c1e1900 */
[----:B------:R-:W-:-:S03]  /*06d0*/  FSEL R23, R23, R29, !P1 ;  /* 0x0000001d17177208 */ /* 0x000fc60004800000 */
[----:B----4-:R-:W-:Y:S04]  /*06e0*/  STS [R17+0x1c], R22 ;  /* 0x00001c1611007388 */ /* 0x010fe80000000800 */
[----:B0-----:R-:W0:Y:S04]  /*06f0*/  LDS R18, [R16+0x1c] ;  /* 0x00001c0010127984 */ /* 0x001e280000000800 */
[----:B-----5:R-:W-:Y:S04]  /*0700*/  STS [R17+0x20], R24 ;  /* 0x0000201811007388 */ /* 0x020fe80000000800 */
[----:B------:R-:W4:Y:S01]  /*0710*/  LDS R19, [R16+0x20] ;  /* 0x0000200010137984 */ /* 0x000f220000000800 */
[----:B0-----:R-:W-:-:S04]  /*0720*/  FSETP.GEU.AND P1, PT, R23, R18, PT ;  /* 0x000000121700720b */ /* 0x001fc80003f2e000 */
[----:B------:R-:W-:Y:S01]  /*0730*/  FSEL R23, R22, R23, !P1 ;  /* 0x0000001716177208 */ /* 0x000fe20004800000 */
[----:B------:R-:W-:Y:S04]  /*0740*/  STS [R17+0x24], R26 ;  /* 0x0000241a11007388 */ /* 0x000fe80000000800 */
[----:B------:R-:W0:Y:S01]  /*0750*/  LDS R18, [R16+0x24] ;  /* 0x0000240010127984 */ /* 0x000e220000000800 */
[----:B----4-:R-:W-:-:S04]  /*0760*/  FSETP.GEU.AND P1, PT, R23, R19, PT ;  /* 0x000000131700720b */ /* 0x010fc80003f2e000 */
[----:B------:R-:W-:Y:S02]  /*0770*/  FSEL R23, R24, R23, !P1 ;  /* 0x0000001718177208 */ /* 0x000fe40004800000 */
[----:B------:R-:W-:-:S04]  /*0780*/  IADD3 R9, PT, PT, R9, 0x10, RZ ;  /* 0x0000001009097810 */ /* 0x000fc80007ffe0ff */
[----:B------:R-:W-:Y:S02]  /*0790*/  ISETP.GE.AND P2, PT, R9, -0xc, PT ;  /* 0xfffffff40900780c */ /* 0x000fe40003f46270 */
[----:B0-----:R-:W-:-:S04]  /*07a0*/  FSETP.GEU.AND P1, PT, R23, R18, PT ;  /* 0x000000121700720b */ /* 0x001fc80003f2e000 */
[----:B------:R-:W-:Y:S01]  /*07b0*/  FSEL R23, R26, R23, !P1 ;  /* 0x000000171a177208 */ /* 0x000fe20004800000 */
[----:B------:R-:W-:Y:S01]  /*07c0*/  VIADD R11, R11, 0x10 ;  /* 0x000000100b0b7836 */ /* 0x000fe20000000000 */
[----:B------:R-:W-:Y:S04]  /*07d0*/  STS [R17+0x28], R10 ;  /* 0x0000280a11007388 */ /* 0x000fe80000000800 */
[----:B------:R-:W0:Y:S04]  /*07e0*/  LDS R19, [R16+0x28] ;  /* 0x0000280010137984 */ /* 0x000e280000000800 */
[----:B--2---:R-:W-:Y:S04]  /*07f0*/  STS [R17+0x2c], R28 ;  /* 0x00002c1c11007388 */ /* 0x004fe80000000800 */
[----:B------:R-:W2:Y:S04]  /*0800*/  LDS R22, [R16+0x2c] ;  /* 0x00002c0010167984 */ /* 0x000ea80000000800 */
[----:B---3--:R-:W-:Y:S04]  /*0810*/  STS [R17+0x30], R25 ;  /* 0x0000301911007388 */ /* 0x008fe80000000800 */
[----:B-1----:R-:W1:Y:S04]  /*0820*/  LDS R20, [R16+0x30] ;  /* 0x0000300010147984 */ /* 0x002e680000000800 */
[----:B------:R-:W-:Y:S04]  /*0830*/  STS [R17+0x34], R27 ;  /* 0x0000341b11007388 */ /* 0x000fe80000000800 */
[----:B------:R-:W3:Y:S01]  /*0840*/  LDS R21, [R16+0x34] ;  /* 0x0000340010157984 */ /* 0x000ee20000000800 */
[----:B0-----:R-:W-:-:S04]  /*0850*/  FSETP.GEU.AND P1, PT, R23, R19, PT ;  /* 0x000000131700720b */ /* 0x001fc80003f2e000 */
[----:B------:R-:W-:-:S04]  /*0860*/  FSEL R23, R10, R23, !P1 ;  /* 0x000000170a177208 */ /* 0x000fc80004800000 */
[----:B--2---:R-:W-:-:S04]  /*0870*/  FSETP.GEU.AND P1, PT, R23, R22, PT ;  /* 0x000000161700720b */ /* 0x004fc80003f2e000 */
[----:B------:R-:W-:-:S04]  /*0880*/  FSEL R23, R28, R23, !P1 ;  /* 0x000000171c177208 */ /* 0x000fc80004800000 */
[----:B-1----:R-:W-:-:S04]  /*0890*/  FSETP.GEU.AND P1, PT, R23, R20, PT ;  /* 0x000000141700720b */ /* 0x002fc80003f2e000 */
[----:B------:R-:W-:-:S04]  /*08a0*/  FSEL R10, R25, R23, !P1 ;  /* 0x00000017190a7208 */ /* 0x000fc80004800000 */
[----:B---3--:R-:W-:Y:S01]  /*08b0*/  FSETP.GEU.AND P1, PT, R10, R21, PT ;  /* 0x000000150a00720b */ /* 0x008fe20003f2e000 */
[----:B------:R-:W-:-:S03]  /*08c0*/  VIADD R17, R17, 0x40 ;  /* 0x0000004011117836 */ /* 0x000fc60000000000 */
[----:B------:R-:W-:Y:S01]  /*08d0*/  FSEL R10, R27, R10, !P1 ;  /* 0x0000000a1b0a7208 */ /* 0x000fe20004800000 */
[----:B------:R-:W-:Y:S08]  /*08e0*/  @!P2 BRA `(.L_x_8) ;  /* 0xfffffff8008ca947 */ /* 0x000ff0000383ffff */
.L_x_7:
[----:B------:R-:W-:Y:S05]  /*08f0*/  BSYNC.RECONVERGENT B3 ;  /* 0x0000000000037941 */ /* 0x000fea0003800200 */
.L_x_6:
[----:B------:R-:W-:Y:S01]  /*0900*/  IMAD.MOV R16, RZ, RZ, -R9 ;  /* 0x000000ffff107224 */ /* 0x000fe200078e0a09 */
[----:B------:R-:W-:Y:S04]  /*0910*/  BSSY.RECONVERGENT B3, `(.L_x_9) ;  /* 0x0000033000037945 */ /* 0x000fe80003800200 */
[----:B------:R-:W-:-:S13]  /*0920*/  ISETP.GT.AND P1, PT, R16, 0x4, PT ;  /* 0x000000041000780c */ /* 0x000fda0003f24270 */
[----:B------:R-:W-:Y:S05]  /*0930*/  @!P1 BRA `(.L_x_10) ;  /* 0x0000000000c09947 */ /* 0x000fea0003800000 */
[----:B------:R-:W-:-:S05]  /*0940*/  IMAD.WIDE R18, R11, 0x4, R4 ;  /* 0x000000040b127825 */ /* 0x000fca00078e0204 */
[----:B------:R-:W2:Y:S04]  /*0950*/  LDG.E R27, desc[UR8][R18.64+-0x8] ;  /* 0xfffff808121b7981 */ /* 0x000ea8000c1e1900 */
[----:B------:R-:W3:Y:S04]  /*0960*/  LDG.E R25, desc[UR8][R18.64+-0x4] ;  /* 0xfffffc0812197981 */ /* 0x000ee8000c1e1900 */
[----:B------:R-:W4:Y:S01]  /*0970*/  LDG.E R22, desc[UR8][R18.64] ;  /* 0x0000000812167981 */ /* 0x000f22000c1e1900 */
[----:B------:R-:W-:Y:S01]  /*0980*/  IMAD R16, R14, 0x4, R17 ;  /* 0x000000040e107824 */ /* 0x000fe200078e0211 */
[----:B------:R-:W-:-:S02]  /*0990*/  IADD3 R21, PT, PT, R11, 0x4, RZ ;  /* 0x000000040b157810 */ /* 0x000fc40007ffe0ff */
[----:B------:R0:W5:Y:S03]  /*09a0*/  LDG.E R23, desc[UR8][R18.64+0x4] ;  /* 0x0000040812177981 */ /* 0x000166000c1e1900 */
[----:B------:R-:W-:-:S05]  /*09b0*/  IMAD.WIDE R20, R21, 0x4, R4 ;  /* 0x0000000415147825 */ /* 0x000fca00078e0204 */
[----:B------:R-:W5:Y:S04]  /*09c0*/  LDG.E R28, desc[UR8][R20.64+-0x8] ;  /* 0xfffff808141c7981 */ /* 0x000f68000c1e1900 */
[----:B------:R-:W5:Y:S04]  /*09d0*/  LDG.E R26, desc[UR8][R20.64+-0x4] ;  /* 0xfffffc08141a7981 */ /* 0x000f68000c1e1900 */
[----:B------:R-:W5:Y:S04]  /*09e0*/  LDG.E R24, desc[UR8][R20.64] ;  /* 0x0000000814187981 */ /* 0x000f68000c1e1900 */
[----:B--2---:R-:W-:Y:S04]  /*09f0*/  STS [R17+-0x8], R27 ;  /* 0xfffff81b11007388 */ /* 0x004fe80000000800 */
[----:B------:R-:W1:Y:S02]  /*0a00*/  LDS R29, [R16+-0x8] ;  /* 0xfffff800101d7984 */ /* 0x000e640000000800 */
[----:B-1----:R-:W-:-:S02]  /*0a10*/  FSETP.GEU.AND P0, PT, R10, R29, PT ;  /* 0x0000001d0a00720b */ /* 0x002fc40003f0e000 */
[----:B------:R1:W2:Y:S02]  /*0a20*/  LDG.E R29, desc[UR8][R20.64+0x4] ;  /* 0x00000408141d7981 */ /* 0x0002a4000c1e1900 */
[----:B------:R-:W-:Y:S02]  /*0a30*/  FSEL R10, R27, R10, !P0 ;  /* 0x0000000a1b0a7208 */ /* 0x000fe40004000000 */
[----:B---3--:R-:W-:Y:S04]  /*0a40*/  STS [R17+-0x4], R25 ;  /* 0xfffffc1911007388 */ /* 0x008fe80000000800 */
[----:B------:R-:W3:Y:S04]  /*0a50*/  LDS R27, [R16+-0x4] ;  /* 0xfffffc00101b7984 */ /* 0x000ee80000000800 */
[----:B----4-:R-:W-:Y:S04]  /*0a60*/  STS [R17], R22 ;  /* 0x0000001611007388 */ /* 0x010fe80000000800 */
[----:B0-----:R-:W0:Y:S04]  /*0a70*/  LDS R18, [R16] ;  /* 0x0000000010127984 */ /* 0x001e280000000800 */
[----:B-----5:R-:W-:Y:S01]  /*0a80*/  STS [R17+0x4], R23 ;  /* 0x0000041711007388 */ /* 0x020fe20000000800 */
[----:B---3--:R-:W-:-:S04]  /*0a90*/  FSETP.GEU.AND P0, PT, R10, R27, PT ;  /* 0x0000001b0a00720b */ /* 0x008fc80003f0e000 */
[----:B------:R-:W-:Y:S02]  /*0aa0*/  FSEL R19, R25, R10, !P0 ;  /* 0x0000000a19137208 */ /* 0x000fe40004000000 */
[----:B------:R-:W3:Y:S02]  /*0ab0*/  LDS R10, [R16+0x4] ;  /* 0x00000400100a7984 */ /* 0x000ee40000000800 */
[----:B0-----:R-:W-:Y:S02]  /*0ac0*/  FSETP.GEU.AND P0, PT, R19, R18, PT ;  /* 0x000000121300720b */ /* 0x001fe40003f0e000 */
[----:B------:R-:W-:Y:S04]  /*0ad0*/  STS [R17+0x8], R28 ;  /* 0x0000081c11007388 */ /* 0x000fe80000000800 */
[----:B------:R-:W0:Y:S04]  /*0ae0*/  LDS R18, [R16+0x8] ;  /* 0x0000080010127984 */ /* 0x000e280000000800 */
[----:B------:R-:W-:Y:S04]  /*0af0*/  STS [R17+0xc], R26 ;  /* 0x00000c1a11007388 */ /* 0x000fe80000000800 */
[----:B------:R-:W4:Y:S01]  /*0b00*/  LDS R25, [R16+0xc] ;  /* 0x00000c0010197984 */ /* 0x000f220000000800 */
[----:B-1----:R-:W-:-:S03]  /*0b10*/  FSEL R21, R22, R19, !P0 ;  /* 0x0000001316157208 */ /* 0x002fc60004000000 */
[----:B------:R-:W-:Y:S04]  /*0b20*/  STS [R17+0x10], R24 ;  /* 0x0000101811007388 */ /* 0x000fe80000000800 */
[----:B------:R-:W1:Y:S01]  /*0b30*/  LDS R19, [R16+0x10] ;  /* 0x0000100010137984 */ /* 0x000e620000000800 */
[----:B---3--:R-:W-:-:S04]  /*0b40*/  FSETP.GEU.AND P0, PT, R21, R10, PT ;  /* 0x0000000a1500720b */ /* 0x008fc80003f0e000 */
[----:B------:R-:W-:-:S04]  /*0b50*/  FSEL R21, R23, R21, !P0 ;  /* 0x0000001517157208 */ /* 0x000fc80004000000 */
[----:B0-----:R-:W-:-:S04]  /*0b60*/  FSETP.GEU.AND P0, PT, R21, R18, PT ;  /* 0x000000121500720b */ /* 0x001fc80003f0e000 */
[----:B------:R-:W-:-:S04]  /*0b70*/  FSEL R21, R28, R21, !P0 ;  /* 0x000000151c157208 */ /* 0x000fc80004000000 */
[----:B----4-:R-:W-:-:S04]  /*0b80*/  FSETP.GEU.AND P0, PT, R21, R25, PT ;  /* 0x000000191500720b */ /* 0x010fc80003f0e000 */
[----:B------:R-:W-:-:S04]  /*0b90*/  FSEL R21, R26, R21, !P0 ;  /* 0x000000151a157208 */ /* 0x000fc80004000000 */
[----:B-1----:R-:W-:-:S04]  /*0ba0*/  FSETP.GEU.AND P0, PT, R21, R19, PT ;  /* 0x000000131500720b */ /* 0x002fc80003f0e000 */
[----:B------:R-:W-:Y:S01]  /*0bb0*/  FSEL R10, R24, R21, !P0 ;  /* 0x00000015180a7208 */ /* 0x000fe20004000000 */
[----:B------:R-:W-:Y:S01]  /*0bc0*/  VIADD R9, R9, 0x8 ;  /* 0x0000000809097836 */ /* 0x000fe20000000000 */
[----:B------:R-:W-:Y:S01]  /*0bd0*/  PLOP3.LUT P0, PT, PT, PT, PT, 0x8, 0x80 ;  /* 0x000000000080781c */ /* 0x000fe20003f0e170 */
[----:B------:R-:W-:Y:S01]  /*0be0*/  VIADD R11, R11, 0x8 ;  /* 0x000000080b0b7836 */ /* 0x000fe20000000000 */
[----:B--2---:R0:W-:Y:S04]  /*0bf0*/  STS [R17+0x14], R29 ;  /* 0x0000141d11007388 */ /* 0x0041e80000000800 */
[----:B------:R-:W1:Y:S01]  /*0c00*/  LDS R20, [R16+0x14] ;  /* 0x0000140010147984 */ /* 0x000e620000000800 */
[----:B0-----:R-:W-:Y:S01]  /*0c10*/  VIADD R17, R17, 0x20 ;  /* 0x0000002011117836 */ /* 0x001fe20000000000 */
[----:B-1----:R-:W-:-:S04]  /*0c20*/  FSETP.GEU.AND P1, PT, R10, R20, PT ;  /* 0x000000140a00720b */ /* 0x002fc80003f2e000 */
[----:B------:R-:W-:-:S09]  /*0c30*/  FSEL R10, R29, R10, !P1 ;  /* 0x0000000a1d0a7208 */ /* 0x000fd20004800000 */
.L_x_10:
[----:B------:R-:W-:Y:S05]  /*0c40*/  BSYNC.RECONVERGENT B3 ;  /* 0x0000000000037941 */ /* 0x000fea0003800200 */
.L_x_9:
[----:B------:R-:W-:-:S13]  /*0c50*/  ISETP.NE.OR P0, PT, R9, RZ, P0 ;  /* 0x000000ff0900720c */ /* 0x000fda0000705670 */
[----:B------:R-:W-:Y:S05]  /*0c60*/  @!P0 BREAK.RELIABLE B2 ;  /* 0x0000000000028942 */ /* 0x000fea0003800100 */
[----:B------:R-:W-:Y:S05]  /*0c70*/  @!P0 BRA `(.L_x_3) ;  /* 0x0000000000708947 */ /* 0x000fea0003800000 */
.L_x_5:
[----:B------:R-:W-:Y:S05]  /*0c80*/  BSYNC.RELIABLE B2 ;  /* 0x0000000000027941 */ /* 0x000fea0003800100 */
.L_x_4:
[----:B------:R-:W-:-:S05]  /*0c90*/  IMAD.WIDE R18, R11, 0x4, R4 ;  /* 0x000000040b127825 */ /* 0x000fca00078e0204 */
[----:B------:R-:W2:Y:S04]  /*0ca0*/  LDG.E R16, desc[UR8][R18.64+-0x8] ;  /* 0xfffff80812107981 */ /* 0x000ea8000c1e1900 */
[----:B------:R-:W3:Y:S04]  /*0cb0*/  LDG.E R20, desc[UR8][R18.64+-0x4] ;  /* 0xfffffc0812147981 */ /* 0x000ee8000c1e1900 */
[----:B------:R-:W4:Y:S04]  /*0cc0*/  LDG.E R22, desc[UR8][R18.64] ;  /* 0x0000000812167981 */ /* 0x000f28000c1e1900 */
[----:B------:R-:W5:Y:S01]  /*0cd0*/  LDG.E R24, desc[UR8][R18.64+0x4] ;  /* 0x0000040812187981 */ /* 0x000f62000c1e1900 */
[----:B------:R-:W-:Y:S01]  /*0ce0*/  IMAD R26, R14, 0x4, R17 ;  /* 0x000000040e1a7824 */ /* 0x000fe200078e0211 */
[----:B------:R-:W-:Y:S01]  /*0cf0*/  IADD3 R9, PT, PT, R9, 0x4, RZ ;  /* 0x0000000409097810 */ /* 0x000fe20007ffe0ff */
[----:B------:R-:W-:-:S03]  /*0d00*/  VIADD R11, R11, 0x4 ;  /* 0x000000040b0b7836 */ /* 0x000fc60000000000 */
[----:B------:R-:W-:Y:S01]  /*0d10*/  ISETP.NE.AND P1, PT, R9, RZ, PT ;  /* 0x000000ff0900720c */ /* 0x000fe20003f25270 */
[----:B--2---:R-:W-:Y:S04]  /*0d20*/  STS [R17+-0x8], R16 ;  /* 0xfffff81011007388 */ /* 0x004fe80000000800 */
[----:B------:R-:W0:Y:S04]  /*0d30*/  LDS R21, [R26+-0x8] ;  /* 0xfffff8001a157984 */ /* 0x000e280000000800 */
[----:B---3--:R-:W-:Y:S04]  /*0d40*/  STS [R17+-0x4], R20 ;  /* 0xfffffc1411007388 */ /* 0x008fe80000000800 */
[----:B------:R-:W1:Y:S04]  /*0d50*/  LDS R23, [R26+-0x4] ;  /* 0xfffffc001a177984 */ /* 0x000e680000000800 */
[----:B----4-:R-:W-:Y:S04]  /*0d60*/  STS [R17], R22 ;  /* 0x0000001611007388 */ /* 0x010fe80000000800 */
[----:B------:R-:W2:Y:S04]  /*0d70*/  LDS R25, [R26] ;  /* 0x000000001a197984 */ /* 0x000ea80000000800 */
[----:B-----5:R3:W-:Y:S04]  /*0d80*/  STS [R17+0x4], R24 ;  /* 0x0000041811007388 */ /* 0x0207e80000000800 */
[----:B------:R-:W4:Y:S01]  /*0d90*/  LDS R27, [R26+0x4] ;  /* 0x000004001a1b7984 */ /* 0x000f220000000800 */
[----:B---3--:R-:W-:Y:S01]  /*0da0*/  VIADD R17, R17, 0x10 ;  /* 0x0000001011117836 */ /* 0x008fe20000000000 */
[----:B0-----:R-:W-:-:S04]  /*0db0*/  FSETP.GEU.AND P0, PT, R10, R21, PT ;  /* 0x000000150a00720b */ /* 0x001fc80003f0e000 */
[----:B------:R-:W-:-:S04]  /*0dc0*/  FSEL R10, R16, R10, !P0 ;  /* 0x0000000a100a7208 */ /* 0x000fc80004000000 */
[----:B-1----:R-:W-:-:S04]  /*0dd0*/  FSETP.GEU.AND P0, PT, R10, R23, PT ;  /* 0x000000170a00720b */ /* 0x002fc80003f0e000 */
[----:B------:R-:W-:-:S04]  /*0de0*/  FSEL R10, R20, R10, !P0 ;  /* 0x0000000a140a7208 */ /* 0x000fc80004000000 */
[----:B--2---:R-:W-:-:S04]  /*0df0*/  FSETP.GEU.AND P0, PT, R10, R25, PT ;  /* 0x000000190a00720b */ /* 0x004fc80003f0e000 */
[----:B------:R-:W-:-:S04]  /*0e00*/  FSEL R10, R22, R10, !P0 ;  /* 0x0000000a160a7208 */ /* 0x000fc80004000000 */
[----:B----4-:R-:W-:-:S04]  /*0e10*/  FSETP.GEU.AND P0, PT, R10, R27, PT ;  /* 0x0000001b0a00720b */ /* 0x010fc80003f0e000 */
[----:B------:R-:W-:Y:S01]  /*0e20*/  FSEL R10, R24, R10, !P0 ;  /* 0x0000000a180a7208 */ /* 0x000fe20004000000 */
[----:B------:R-:W-:Y:S08]  /*0e30*/  @P1 BRA `(.L_x_4) ;  /* 0xfffffffc00941947 */ /* 0x000ff0000383ffff */
.L_x_3:
[----:B------:R-:W-:Y:S05]  /*0e40*/  BSYNC.RECONVERGENT B1 ;  /* 0x0000000000017941 */ /* 0x000fea0003800200 */
.L_x_2:
[----:B------:R-:W-:-:S13]  /*0e50*/  ISETP.NE.AND P0, PT, R6, RZ, PT ;  /* 0x000000ff0600720c */ /* 0x000fda0003f05270 */
[----:B------:R-:W-:Y:S05]  /*0e60*/  @!P0 BRA `(.L_x_1) ;  /* 0x0000000000548947 */ /* 0x000fea0003800000 */
[----:B------:R-:W0:Y:S01]  /*0e70*/  S2UR UR5, SR_CgaCtaId ;  /* 0x00000000000579c3 */ /* 0x000e220000008800 */
[----:B------:R-:W-:Y:S01]  /*0e80*/  IMAD.IADD R8, R13, 0x1, R8 ;  /* 0x000000010d087824 */ /* 0x000fe200078e0208 */
[----:B------:R-:W-:Y:S01]  /*0e90*/  UMOV UR4, 0x400 ;  /* 0x0000040000047882 */ /* 0x000fe20000000000 */
[----:B------:R-:W-:Y:S02]  /*0ea0*/  IMAD.MOV R6, RZ, RZ, -R6 ;  /* 0x000000ffff067224 */ /* 0x000fe400078e0a06 */
[----:B------:R-:W-:-:S03]  /*0eb0*/  IMAD R3, R12, R3, R8 ;  /* 0x000000030c037224 */ /* 0x000fc600078e0208 */
[----:B------:R-:W1:Y:S02]  /*0ec0*/  LDC.64 R4, c[0x0][0x380] ;  /* 0x0000e000ff047b82 */ /* 0x000e640000000a00 */
[----:B------:R-:W-:Y:S01]  /*0ed0*/  IADD3 R3, PT, PT, R14, R3, RZ ;  /* 0x000000030e037210 */ /* 0x000fe20007ffe0ff */
[----:B0-----:R-:W-:-:S06]  /*0ee0*/  ULEA UR4, UR5, UR4, 0x18 ;  /* 0x0000000405047291 */ /* 0x001fcc000f8ec0ff */
[----:B------:R-:W-:-:S07]  /*0ef0*/  LEA R11, R8, UR4, 0x2 ;  /* 0x00000004080b7c11 */ /* 0x000fce000f8e10ff */
.L_x_11:
[----:B-1----:R-:W-:-:S06]  /*0f00*/  IMAD.WIDE R8, R3, 0x4, R4 ;  /* 0x0000000403087825 */ /* 0x002fcc00078e0204 */
[----:B------:R-:W2:Y:S01]  /*0f10*/  LDG.E R8, desc[UR8][R8.64] ;  /* 0x0000000808087981 */ /* 0x000ea2000c1e1900 */
[----:B------:R-:W-:Y:S02]  /*0f20*/  IMAD R16, R14, 0x4, R11 ;  /* 0x000000040e107824 */ /* 0x000fe400078e020b */
[----:B------:R-:W-:Y:S02]  /*0f30*/  VIADD R6, R6, 0x1 ;  /* 0x0000000106067836 */ /* 0x000fe40000000000 */
[----:B------:R-:W-:-:S03]  /*0f40*/  VIADD R3, R3, 0x1 ;  /* 0x0000000103037836 */ /* 0x000fc60000000000 */
[----:B------:R-:W-:Y:S01]  /*0f50*/  ISETP.NE.AND P1, PT, R6, RZ, PT ;  /* 0x000000ff0600720c */ /* 0x000fe20003f25270 */
[----:B--2---:R0:W-:Y:S04]  /*0f60*/  STS [R11], R8 ;  /* 0x000000080b007388 */ /* 0x0041e80000000800 */
[----:B------:R-:W1:Y:S01]  /*0f70*/  LDS R17, [R16] ;  /* 0x0000000010117984 */ /* 0x000e620000000800 */
[----:B0-----:R-:W-:Y:S01]  /*0f80*/  VIADD R11, R11, 0x4 ;  /* 0x000000040b0b7836 */ /* 0x001fe20000000000 */
[----:B-1----:R-:W-:-:S04]  /*0f90*/  FSETP.GEU.AND P0, PT, R10, R17, PT ;  /* 0x000000110a00720b */ /* 0x002fc80003f0e000 */
[----:B------:R-:W-:Y:S02]  /*0fa0*/  FSEL R10, R8, R10, !P0 ;  /* 0x0000000a080a7208 */ /* 0x000fe40004000000 */
[----:B------:R-:W-:Y:S07]  /*0fb0*/  @P1 BRA `(.L_x_11) ;  /* 0xfffffffc00d01947 */ /* 0x000fee000383ffff */
.L_x_1:
[----:B------:R-:W-:Y:S05]  /*0fc0*/  BSYNC.RECONVERGENT B0 ;  /* 0x0000000000007941 */ /* 0x000fea0003800200 */
.L_x_0:
[----:B------:R-:W-:Y:S05]  /*0fd0*/  WARPSYNC.ALL ;  /* 0x0000000000007948 */ /* 0x000fea0003800000 */
[----:B------:R-:W0:Y:S01]  /*0fe0*/  S2R R4, SR_CgaCtaId ;  /* 0x0000000000047919 */ /* 0x000e220000008800 */
[----:B------:R-:W-:Y:S01]  /*0ff0*/  MOV R11, 0x400 ;  /* 0x00000400000b7802 */ /* 0x000fe20000000f00 */
[----:B------:R-:W1:Y:S01]  /*1000*/  LDCU UR4, c[0x0][0x360] ;  /* 0x00006c00ff0477ac */ /* 0x000e620008000800 */
[----:B------:R-:W2:Y:S01]  /*1010*/  LDC.64 R8, c[0x0][0x390] ;  /* 0x0000e400ff087b82 */ /* 0x000ea20000000a00 */
[----:B-1----:R-:W-:Y:S02]  /*1020*/  UISETP.GE.U32.AND UP0, UPT, UR4, 0x2, UPT ;  /* 0x000000020400788c */ /* 0x002fe4000bf06070 */
[----:B------:R-:W-:Y:S01]  /*1030*/  IMAD.U32 R6, RZ, RZ, UR4 ;  /* 0x00000004ff067e24 */ /* 0x000fe2000f8e00ff */
[----:B0-----:R-:W-:-:S04]  /*1040*/  LEA R11, R4, R11, 0x18 ;  /* 0x0000000b040b7211 */ /* 0x001fc800078ec0ff */
[----:B------:R-:W-:Y:S01]  /*1050*/  LEA R4, R2, R11, 0x2 ;  /* 0x0000000b02047211 */ /* 0x000fe200078e10ff */
[----:B--2---:R-:W-:-:S04]  /*1060*/  IMAD.WIDE.U32 R2, R12, 0x4, R8 ;  /* 0x000000040c027825 */ /* 0x004fc800078e0008 */
[----:B------:R-:W-:-:S05]  /*1070*/  IMAD R5, R7, 0x4, R4 ;  /* 0x0000000407057824 */ /* 0x000fca00078e0204 */
[----:B------:R0:W-:Y:S01]  /*1080*/  STS [R5], R10 ;  /* 0x0000000a05007388 */ /* 0x0001e20000000800 */
[----:B------:R-:W-:Y:S06]  /*1090*/  BAR.SYNC.DEFER_BLOCKING 0x0 ;  /* 0x0000000000007b1d */ /* 0x000fec0000010000 */
[----:B------:R-:W-:Y:S05]  /*10a0*/  BRA.U !UP0, `(.L_x_12) ;  /* 0x00000001083c7547 */ /* 0x000fea000b800000 */
[----:B------:R-:W-:-:S07]  /*10b0*/  IMAD.MOV.U32 R8, RZ, RZ, R6 ;  /* 0x000000ffff087224 */ /* 0x000fce00078e0006 */
.L_x_13:
[----:B------:R-:W-:-:S04]  /*10c0*/  SHF.R.U32.HI R18, RZ, 0x1, R8 ;  /* 0x00000001ff127819 */ /* 0x000fc80000011608 */
[----:B------:R-:W-:-:S13]  /*10d0*/  ISETP.GE.U32.AND P0, PT, R7, R18, PT ;  /* 0x000000120700720c */ /* 0x000fda0003f06070 */
[----:B------:R-:W-:Y:S01]  /*10e0*/  @!P0 IMAD R9, R18, 0x4, R5 ;  /* 0x0000000412098824 */ /* 0x000fe200078e0205 */
[----:B0-----:R-:W-:Y:S05]  /*10f0*/  @!P0 LDS R10, [R5] ;  /* 0x00000000050a8984 */ /* 0x001fea0000000800 */
[----:B------:R-:W0:Y:S02]  /*1100*/  @!P0 LDS R9, [R9] ;  /* 0x0000000009098984 */ /* 0x000e240000000800 */
[----:B0-----:R-:W-:Y:S02]  /*1110*/  @!P0 FSET.BF.GT.AND R17, R10, R9, PT ;  /* 0x000000090a11820a */ /* 0x001fe40003804000 */
[----:B------:R-:W-:-:S03]  /*1120*/  @!P0 FSET.BF.GE.AND R16, R9, R10, PT ;  /* 0x0000000a0910820a */ /* 0x000fc60003806000 */
[----:B------:R-:W-:-:S04]  /*1130*/  @!P0 FMUL R10, R10, R17 ;  /* 0x000000110a0a8220 */ /* 0x000fc80000400000 */
[----:B------:R-:W-:-:S05]  /*1140*/  @!P0 FFMA R10, R9, R16, R10 ;  /* 0x00000010090a8223 */ /* 0x000fca000000000a */
[----:B------:R1:W-:Y:S01]  /*1150*/  @!P0 STS [R5], R10 ;  /* 0x0000000a05008388 */ /* 0x0003e20000000800 */
[----:B------:R-:W-:Y:S01]  /*1160*/  BAR.SYNC.DEFER_BLOCKING 0x0 ;  /* 0x0000000000007b1d */ /* 0x000fe20000010000 */
[----:B------:R-:W-:Y:S02]  /*1170*/  ISETP.GT.U32.AND P0, PT, R8, 0x3, PT ;  /* 0x000000030800780c */ /* 0x000fe40003f04070 */
[----:B------:R-:W-:-:S11]  /*1180*/  MOV R8, R18 ;  /* 0x0000001200087202 */ /* 0x000fd60000000f00 */
[----:B-1----:R-:W-:Y:S05]  /*1190*/  @P0 BRA `(.L_x_13) ;  /* 0xfffffffc00c80947 */ /* 0x002fea000383ffff */
.L_x_12:
[----:B------:R-:W2:Y:S01]  /*11a0*/  LDG.E R2, desc[UR8][R2.64] ;  /* 0x0000000802027981 */ /* 0x000ea2000c1e1900 */
[----:B------:R-:W-:Y:S01]  /*11b0*/  ISETP.GE.AND P0, PT, R0, 0x1, PT ;  /* 0x000000010000780c */ /* 0x000fe20003f06270 */
[----:B------:R-:W-:Y:S01]  /*11c0*/  BSSY.RECONVERGENT B0, `(.L_x_14) ;  /* 0x000004f000007945 */ /* 0x000fe20003800200 */
[----:B------:R-:W-:Y:S01]  /*11d0*/  IMAD.MOV.U32 R18, RZ, RZ, RZ ;  /* 0x000000ffff127224 */ /* 0x000fe200078e00ff */
[----:B------:R-:W2:Y:S01]  /*11e0*/  LDS R9, [R4] ;  /* 0x0000000004097984 */ /* 0x000ea20000000800 */
[----:B------:R-:W-:Y:S01]  /*11f0*/  BAR.SYNC.DEFER_BLOCKING 0x0 ;  /* 0x0000000000007b1d */ /* 0x000fe20000010000 */
[----:B--2---:R-:W-:Y:S02]  /*1200*/  FSET.BF.GE.AND R17, R2, R9, PT ;  /* 0x000000090211720a */ /* 0x004fe40003806000 */
[----:B------:R-:W-:-:S03]  /*1210*/  FSET.BF.GT.AND R8, R9, R2, PT ;  /* 0x000000020908720a */ /* 0x000fc60003804000 */
[----:B0-----:R-:W-:-:S04]  /*1220*/  FMUL R10, R2, R17 ;  /* 0x00000011020a7220 */ /* 0x001fc80000400000 */
[----:B------:R-:W-:Y:S01]  /*1230*/  FFMA R9, R9, R8, R10 ;  /* 0x0000000809097223 */ /* 0x000fe2000000000a */
[----:B------:R-:W-:Y:S06]  /*1240*/  @!P0 BRA `(.L_x_15) ;  /* 0x0000000400188947 */ /* 0x000fec0003800000 */
[C---:B------:R-:W-:Y:S01]  /*1250*/  ISETP.GE.U32.AND P1, PT, R0.reuse, 0x4, PT ;  /* 0x000000040000780c */ /* 0x040fe20003f26070 */
[----:B------:R-:W-:Y:S01]  /*1260*/  BSSY.RECONVERGENT B1, `(.L_x_16) ;  /* 0x0000033000017945 */ /* 0x000fe20003800200 */
[----:B------:R-:W-:Y:S01]  /*1270*/  LOP3.LUT R3, R0, 0x3, RZ, 0xc0, !PT ;  /* 0x0000000300037812 */ /* 0x000fe200078ec0ff */
[----:B------:R-:W-:Y:S02]  /*1280*/  IMAD.MOV.U32 R18, RZ, RZ, RZ ;  /* 0x000000ffff127224 */ /* 0x000fe400078e00ff */
[----:B------:R-:W-:Y:S01]  /*1290*/  IMAD.MOV.U32 R8, RZ, RZ, RZ ;  /* 0x000000ffff087224 */ /* 0x000fe200078e00ff */
[----:B------:R-:W-:-:S07]  /*12a0*/  ISETP.NE.AND P0, PT, R3, RZ, PT ;  /* 0x000000ff0300720c */ /* 0x000fce0003f05270 */
[----:B------:R-:W-:Y:S06]  /*12b0*/  @!P1 BRA `(.L_x_17) ;  /* 0x0000000000b49947 */ /* 0x000fec0003800000 */
[----:B------:R-:W-:Y:S01]  /*12c0*/  LOP3.LUT R8, R0, 0x7ffffffc, RZ, 0xc0, !PT ;  /* 0x7ffffffc00087812 */ /* 0x000fe200078ec0ff */
[----:B------:R-:W-:Y:S02]  /*12d0*/  IMAD R10, R13, 0x4, R11 ;  /* 0x000000040d0a7824 */ /* 0x000fe400078e020b */
[----:B------:R-:W-:Y:S02]  /*12e0*/  HFMA2 R18, -RZ, RZ, 0, 0 ;  /* 0x00000000ff127431 */ /* 0x000fe400000001ff */
[----:B------:R-:W-:Y:S02]  /*12f0*/  VIADD R10, R10, 0x8 ;  /* 0x000000080a0a7836 */ /* 0x000fe40000000000 */
[----:B------:R-:W-:-:S07]  /*1300*/  IMAD.MOV R16, RZ, RZ, -R8 ;  /* 0x000000ffff107224 */ /* 0x000fce00078e0a08 */
.L_x_18:
[----:B------:R-:W0:Y:S01]  /*1310*/  LDS R20, [R10+-0x8] ;  /* 0xfffff8000a147984 */ /* 0x000e220000000800 */
[----:B------:R-:W-:-:S03]  /*1320*/  VIADD R16, R16, 0x4 ;  /* 0x0000000410107836 */ /* 0x000fc60000000000 */
[----:B------:R-:W1:Y:S04]  /*1330*/  LDS R22, [R10+-0x4] ;  /* 0xfffffc000a167984 */ /* 0x000e680000000800 */
[----:B------:R-:W2:Y:S04]  /*1340*/  LDS R24, [R10] ;  /* 0x000000000a187984 */ /* 0x000ea80000000800 */
[----:B------:R-:W3:Y:S01]  /*1350*/  LDS R26, [R10+0x4] ;  /* 0x000004000a1a7984 */ /* 0x000ee20000000800 */
[----:B0-----:R-:W-:-:S04]  /*1360*/  FADD R17, -R9, R20 ;  /* 0x0000001409117221 */ /* 0x001fc80000000100 */
[----:B------:R-:W-:Y:S01]  /*1370*/  FMUL R20, R17, 1.4426950216293334961 ;  /* 0x3fb8aa3b11147820 */ /* 0x000fe20000400000 */
[C---:B-1----:R-:W-:Y:S01]  /*1380*/  FADD R19, -R9.reuse, R22 ;  /* 0x0000001609137221 */ /* 0x042fe20000000100 */
[----:B------:R-:W-:Y:S01]  /*1390*/  STS [R10+-0x8], R17 ;  /* 0xfffff8110a007388 */ /* 0x000fe20000000800 */
[----:B--2---:R-:W-:Y:S02]  /*13a0*/  FADD R21, -R9, R24 ;  /* 0x0000001809157221 */ /* 0x004fe40000000100 */
[----:B------:R-:W-:Y:S01]  /*13b0*/  FMUL R22, R19, 1.4426950216293334961 ;  /* 0x3fb8aa3b13167820 */ /* 0x000fe20000400000 */
[----:B------:R-:W-:Y:S01]  /*13c0*/  FSETP.GEU.AND P2, PT, R20, -126, PT ;  /* 0xc2fc00001400780b */ /* 0x000fe20003f4e000 */
[----:B------:R-:W-:Y:S01]  /*13d0*/  STS [R10+-0x4], R19 ;  /* 0xfffffc130a007388 */ /* 0x000fe20000000800 */
[----:B---3--:R-:W-:Y:S01]  /*13e0*/  FADD R29, -R9, R26 ;  /* 0x0000001a091d7221 */ /* 0x008fe20000000100 */
[----:B------:R-:W-:Y:S01]  /*13f0*/  FMUL R24, R21, 1.4426950216293334961 ;  /* 0x3fb8aa3b15187820 */ /* 0x000fe20000400000 */
[----:B------:R-:W-:Y:S01]  /*1400*/  FSETP.GEU.AND P3, PT, R22, -126, PT ;  /* 0xc2fc00001600780b */ /* 0x000fe20003f6e000 */
[----:B------:R-:W-:Y:S01]  /*1410*/  STS [R10], R21 ;  /* 0x000000150a007388 */ /* 0x000fe20000000800 */
[----:B------:R-:W-:-:S02]  /*1420*/  FMUL R26, R29, 1.4426950216293334961 ;  /* 0x3fb8aa3b1d1a7820 */ /* 0x000fc40000400000 */
[----:B------:R-:W-:Y:S01]  /*1430*/  FSETP.GEU.AND P4, PT, R24, -126, PT ;  /* 0xc2fc00001800780b */ /* 0x000fe20003f8e000 */
[----:B------:R0:W-:Y:S02]  /*1440*/  STS [R10+0x4], R29 ;  /* 0x0000041d0a007388 */ /* 0x0001e40000000800 */
[----:B------:R-:W-:Y:S02]  /*1450*/  FSETP.GEU.AND P1, PT, R26, -126, PT ;  /* 0xc2fc00001a00780b */ /* 0x000fe40003f2e000 */
[----:B------:R-:W-:-:S04]  /*1460*/  @!P2 FMUL R20, R20, 0.5 ;  /* 0x3f0000001414a820 */ /* 0x000fc80000400000 */
[----:B------:R-:W1:Y:S01]  /*1470*/  MUFU.EX2 R23, R20 ;  /* 0x0000001400177308 */ /* 0x000e620000000800 */
[----:B------:R-:W-:Y:S01]  /*1480*/  @!P3 FMUL R22, R22, 0.5 ;  /* 0x3f0000001616b820 */ /* 0x000fe20000400000 */
[----:B0-----:R-:W-:Y:S02]  /*1490*/  VIADD R10, R10, 0x10 ;  /* 0x000000100a0a7836 */ /* 0x001fe40000000000 */
[----:B------:R-:W-:-:S03]  /*14a0*/  @!P4 FMUL R24, R24, 0.5 ;  /* 0x3f0000001818c820 */ /* 0x000fc60000400000 */
[----:B------:R-:W-:Y:S01]  /*14b0*/  @!P1 FMUL R26, R26, 0.5 ;  /* 0x3f0000001a1a9820 */ /* 0x000fe20000400000 */
[----:B------:R-:W0:Y:S08]  /*14c0*/  MUFU.EX2 R25, R22 ;  /* 0x0000001600197308 */ /* 0x000e300000000800 */
[----:B------:R-:W2:Y:S01]  /*14d0*/  MUFU.EX2 R27, R24 ;  /* 0x00000018001b7308 */ /* 0x000ea20000000800 */
[----:B-1----:R-:W-:Y:S01]  /*14e0*/  @!P2 FMUL R23, R23, R23 ;  /* 0x000000171717a220 */ /* 0x002fe20000400000 */
[----:B------:R-:W-:-:S03]  /*14f0*/  ISETP.NE.AND P2, PT, R16, RZ, PT ;  /* 0x000000ff1000720c */ /* 0x000fc60003f45270 */
[----:B------:R-:W-:-:S03]  /*1500*/  FADD R18, R23, R18 ;  /* 0x0000001217127221 */ /* 0x000fc60000000000 */
[----:B------:R-:W1:Y:S01]  /*1510*/  MUFU.EX2 R26, R26 ;  /* 0x0000001a001a7308 */ /* 0x000e620000000800 */
[----:B0-----:R-:W-:-:S04]  /*1520*/  @!P3 FMUL R25, R25, R25 ;  /* 0x000000191919b220 */ /* 0x001fc80000400000 */
[----:B------:R-:W-:Y:S01]  /*1530*/  FADD R18, R18, R25 ;  /* 0x0000001912127221 */ /* 0x000fe20000000000 */
[----:B--2---:R-:W-:-:S04]  /*1540*/  @!P4 FMUL R27, R27, R27 ;  /* 0x0000001b1b1bc220 */ /* 0x004fc80000400000 */
[----:B------:R-:W-:Y:S01]  /*1550*/  FADD R18, R18, R27 ;  /* 0x0000001b12127221 */ /* 0x000fe20000000000 */
[----:B-1----:R-:W-:-:S04]  /*1560*/  @!P1 FMUL R26, R26, R26 ;  /* 0x0000001a1a1a9220 */ /* 0x002fc80000400000 */
[----:B------:R-:W-:Y:S01]  /*1570*/  FADD R18, R18, R26 ;  /* 0x0000001a12127221 */ /* 0x000fe20000000000 */
[----:B------:R-:W-:Y:S06]  /*1580*/  @P2 BRA `(.L_x_18) ;  /* 0xfffffffc00602947 */ /* 0x000fec000383ffff */
.L_x_17:
[----:B------:R-:W-:Y:S05]  /*1590*/  BSYNC.RECONVERGENT B1 ;  /* 0x0000000000017941 */ /* 0x000fea0003800200 */
.L_x_16:
[----:B------:R-:W-:Y:S05]  /*15a0*/  @!P0 BRA `(.L_x_15) ;  /* 0x0000000000408947 */ /* 0x000fea0003800000 */
[----:B------:R-:W-:Y:S01]  /*15b0*/  IADD3 R8, PT, PT, R13, R8, RZ ;  /* 0x000000080d087210 */ /* 0x000fe20007ffe0ff */
[----:B------:R-:W-:-:S04]  /*15c0*/  IMAD.MOV R3, RZ, RZ, -R3 ;  /* 0x000000ffff037224 */ /* 0x000fc800078e0a03 */
[----:B------:R-:W-:-:S07]  /*15d0*/  IMAD R8, R8, 0x4, R11 ;  /* 0x0000000408087824 */ /* 0x000fce00078e020b */
.L_x_19:
[----:B------:R-:W0:Y:S01]  /*15e0*/  LDS R10, [R8] ;  /* 0x00000000080a7984 */ /* 0x000e220000000800 */
[----:B------:R-:W-:-:S05]  /*15f0*/  VIADD R3, R3, 0x1 ;  /* 0x0000000103037836 */ /* 0x000fca0000000000 */
[----:B------:R-:W-:Y:S01]  /*1600*/  ISETP.NE.AND P1, PT, R3, RZ, PT ;  /* 0x000000ff0300720c */ /* 0x000fe20003f25270 */
[----:B0-----:R-:W-:-:S04]  /*1610*/  FADD R17, -R9, R10 ;  /* 0x0000000a09117221 */ /* 0x001fc80000000100 */
[----:B------:R-:W-:Y:S01]  /*1620*/  FMUL R10, R17, 1.4426950216293334961 ;  /* 0x3fb8aa3b110a7820 */ /* 0x000fe20000400000 */
[----:B------:R0:W-:Y:S04]  /*1630*/  STS [R8], R17 ;  /* 0x0000001108007388 */ /* 0x0001e80000000800 */
[----:B------:R-:W-:Y:S01]  /*1640*/  FSETP.GEU.AND P0, PT, R10, -126, PT ;  /* 0xc2fc00000a00780b */ /* 0x000fe20003f0e000 */
[----:B0-----:R-:W-:-:S12]  /*1650*/  VIADD R8, R8, 0x4 ;  /* 0x0000000408087836 */ /* 0x001fd80000000000 */
[----:B------:R-:W-:-:S04]  /*1660*/  @!P0 FMUL R10, R10, 0.5 ;  /* 0x3f0000000a0a8820 */ /* 0x000fc80000400000 */
[----:B------:R-:W0:Y:S02]  /*1670*/  MUFU.EX2 R19, R10 ;  /* 0x0000000a00137308 */ /* 0x000e240000000800 */
[----:B0-----:R-:W-:-:S04]  /*1680*/  @!P0 FMUL R19, R19, R19 ;  /* 0x0000001313138220 */ /* 0x001fc80000400000 */
[----:B------:R-:W-:Y:S01]  /*1690*/  FADD R18, R19, R18 ;  /* 0x0000001213127221 */ /* 0x000fe20000000000 */
[----:B------:R-:W-:Y:S06]  /*16a0*/  @P1 BRA `(.L_x_19) ;  /* 0xfffffffc00cc1947 */ /* 0x000fec000383ffff */
.L_x_15:
[----:B------:R-:W-:Y:S05]  /*16b0*/  BSYNC.RECONVERGENT B0 ;  /* 0x0000000000007941 */ /* 0x000fea0003800200 */
.L_x_14:
[----:B------:R-:W-:Y:S01]  /*16c0*/  ISETP.GE.U32.AND P0, PT, R6, 0x2, PT ;  /* 0x000000020600780c */ /* 0x000fe20003f06070 */
[----:B------:R0:W-:Y:S01]  /*16d0*/  STS [R5], R18 ;  /* 0x0000001205007388 */ /* 0x0001e20000000800 */
[----:B------:R-:W-:Y:S11]  /*16e0*/  BAR.SYNC.DEFER_BLOCKING 0x0 ;  /* 0x0000000000007b1d */ /* 0x000ff60000010000 */
[----:B0-----:R-:W-:Y:S05]  /*16f0*/  @!P0 BRA `(.L_x_20) ;  /* 0x00000000002c8947 */ /* 0x001fea0003800000 */
.L_x_21:
[----:B------:R-:W-:-:S04]  /*1700*/  SHF.R.U32.HI R10, RZ, 0x1, R6 ;  /* 0x00000001ff0a7819 */ /* 0x000fc80000011606 */
[----:B------:R-:W-:-:S13]  /*1710*/  ISETP.GE.U32.AND P0, PT, R7, R10, PT ;  /* 0x0000000a0700720c */ /* 0x000fda0003f06070 */
[----:B------:R-:W-:Y:S01]  /*1720*/  @!P0 LEA R3, R10, R5, 0x2 ;  /* 0x000000050a038211 */ /* 0x000fe200078e10ff */
[----:B------:R-:W-:Y:S05]  /*1730*/  @!P0 LDS R8, [R5] ;  /* 0x0000000005088984 */ /* 0x000fea0000000800 */
[----:B------:R-:W0:Y:S02]  /*1740*/  @!P0 LDS R3, [R3] ;  /* 0x0000000003038984 */ /* 0x000e240000000800 */
[----:B0-----:R-:W-:-:S05]  /*1750*/  @!P0 FADD R8, R3, R8 ;  /* 0x0000000803088221 */ /* 0x001fca0000000000 */
[----:B------:R0:W-:Y:S01]  /*1760*/  @!P0 STS [R5], R8 ;  /* 0x0000000805008388 */ /* 0x0001e20000000800 */
[----:B------:R-:W-:Y:S01]  /*1770*/  BAR.SYNC.DEFER_BLOCKING 0x0 ;  /* 0x0000000000007b1d */ /* 0x000fe20000010000 */
[----:B------:R-:W-:Y:S01]  /*1780*/  ISETP.GT.U32.AND P0, PT, R6, 0x3, PT ;  /* 0x000000030600780c */ /* 0x000fe20003f04070 */
[----:B------:R-:W-:-:S12]  /*1790*/  IMAD.MOV.U32 R6, RZ, RZ, R10 ;  /* 0x000000ffff067224 */ /* 0x000fd800078e000a */
[----:B0-----:R-:W-:Y:S05]  /*17a0*/  @P0 BRA `(.L_x_21) ;  /* 0xfffffffc00d40947 */ /* 0x001fea000383ffff */
.L_x_20:
[----:B------:R-:W-:Y:S01]  /*17b0*/  BAR.SYNC.DEFER_BLOCKING 0x0 ;  /* 0x0000000000007b1d */ /* 0x000fe20000010000 */
[----:B------:R-:W-:-:S13]  /*17c0*/  ISETP.GE.AND P1, PT, R0, 0x1, PT ;  /* 0x000000010000780c */ /* 0x000fda0003f26270 */
[----:B------:R-:W-:Y:S05]  /*17d0*/  @!P1 BRA.U `(.L_x_22) ;  /* 0x0000000900689947 */ /* 0x000fea0003800000 */
[----:B------:R-:W-:Y:S01]  /*17e0*/  FADD R2, R2, -R9 ;  /* 0x8000000902027221 */ /* 0x000fe20000000000 */
[----:B------:R-:W-:Y:S01]  /*17f0*/  BSSY.RECONVERGENT B0, `(.L_x_22) ;  /* 0x0000098000007945 */ /* 0x000fe20003800200 */
[----:B------:R-:W0:Y:S02]  /*1800*/  LDS R9, [R4] ;  /* 0x0000000004097984 */ /* 0x000e240000000800 */
[----:B------:R-:W-:-:S05]  /*1810*/  FMUL R2, R2, 1.4426950216293334961 ;  /* 0x3fb8aa3b02027820 */ /* 0x000fca0000400000 */
[----:B------:R-:W-:-:S13]  /*1820*/  FSETP.GEU.AND P0, PT, R2, -126, PT ;  /* 0xc2fc00000200780b */ /* 0x000fda0003f0e000 */
[----:B------:R-:W-:-:S04]  /*1830*/  @!P0 FMUL R2, R2, 0.5 ;  /* 0x3f00000002028820 */ /* 0x000fc80000400000 */
[----:B------:R-:W1:Y:S02]  /*1840*/  MUFU.EX2 R6, R2 ;  /* 0x0000000200067308 */ /* 0x000e640000000800 */
[----:B-1----:R-:W-:-:S04]  /*1850*/  @!P0 FMUL R6, R6, R6 ;  /* 0x0000000606068220 */ /* 0x002fc80000400000 */
[----:B0-----:R-:W-:Y:S01]  /*1860*/  FADD R9, R9, R6 ;  /* 0x0000000609097221 */ /* 0x001fe20000000000 */
[----:B------:R-:W-:Y:S06]  /*1870*/  @!P1 BRA `(.L_x_23) ;  /* 0x00000008003c9947 */ /* 0x000fec0003800000 */
[C---:B------:R-:W-:Y:S01]  /*1880*/  ISETP.GE.U32.AND P0, PT, R0.reuse, 0x4, PT ;  /* 0x000000040000780c */ /* 0x040fe20003f06070 */
[----:B------:R-:W-:Y:S01]  /*1890*/  BSSY.RECONVERGENT B1, `(.L_x_24) ;  /* 0x0000068000017945 */ /* 0x000fe20003800200 */
[----:B------:R-:W-:Y:S01]  /*18a0*/  LOP3.LUT R10, R0, 0x3, RZ, 0xc0, !PT ;  /* 0x00000003000a7812 */ /* 0x000fe200078ec0ff */
[----:B------:R-:W-:-:S10]  /*18b0*/  IMAD.MOV.U32 R8, RZ, RZ, RZ ;  /* 0x000000ffff087224 */ /* 0x000fd400078e00ff */
[----:B------:R-:W-:Y:S05]  /*18c0*/  @!P0 BRA `(.L_x_25) ;  /* 0x0000000400908947 */ /* 0x000fea0003800000 */
[----:B------:R-:W0:Y:S01]  /*18d0*/  LDC.64 R4, c[0x0][0x388] ;  /* 0x0000e200ff047b82 */ /* 0x000e220000000a00 */
[----:B------:R-:W1:Y:S01]  /*18e0*/  LDCU UR4, c[0x0][0x39c] ;  /* 0x00007380ff0477ac */ /* 0x000e620008000800 */
[----:B------:R-:W-:Y:S01]  /*18f0*/  LOP3.LUT R8, R0, 0x7ffffffc, RZ, 0xc0, !PT ;  /* 0x7ffffffc00087812 */ /* 0x000fe200078ec0ff */
[----:B------:R-:W-:-:S04]  /*1900*/  IMAD R16, R13, 0x4, R11 ;  /* 0x000000040d107824 */ /* 0x000fc800078e020b */
[----:B------:R-:W-:Y:S02]  /*1910*/  VIADD R16, R16, 0x8 ;  /* 0x0000000810107836 */ /* 0x000fe40000000000 */
[----:B------:R-:W-:Y:S02]  /*1920*/  IMAD.MOV R17, RZ, RZ, -R8 ;  /* 0x000000ffff117224 */ /* 0x000fe400078e0a08 */
[----:B-1----:R-:W-:Y:S01]  /*1930*/  IMAD R15, R12, UR4, R15 ;  /* 0x000000040c0f7c24 */ /* 0x002fe2000f8e020f */
[----:B0-----:R-:W-:-:S04]  /*1940*/  IADD3 R4, P0, PT, R4, 0x8, RZ ;  /* 0x0000000804047810 */ /* 0x001fc80007f1e0ff */
[----:B------:R-:W-:-:S09]  /*1950*/  IADD3.X R5, PT, PT, RZ, R5, RZ, P0, !PT ;  /* 0x00000005ff057210 */ /* 0x000fd200007fe4ff */
.L_x_34:
[----:B0-----:R-:W0:Y:S01]  /*1960*/  LDS R0, [R16+-0x8] ;  /* 0xfffff80010007984 */ /* 0x001e220000000800 */
[----:B------:R-:W1:Y:S01]  /*1970*/  MUFU.RCP R6, R9 ;  /* 0x0000000900067308 */ /* 0x000e620000001000 */
[----:B------:R-:W-:Y:S01]  /*1980*/  VIADD R17, R17, 0x4 ;  /* 0x0000000411117836 */ /* 0x000fe20000000000 */
[----:B------:R-:W-:Y:S04]  /*1990*/  BSSY.RECONVERGENT B2, `(.L_x_26) ;  /* 0x0000013000027945 */ /* 0x000fe80003800200 */
[----:B------:R-:W-:Y:S01]  /*19a0*/  ISETP.NE.AND P2, PT, R17, RZ, PT ;  /* 0x000000ff1100720c */ /* 0x000fe20003f45270 */
[----:B-1----:R-:W-:-:S04]  /*19b0*/  FFMA R3, -R9, R6, 1 ;  /* 0x3f80000009037423 */ /* 0x002fc80000000106 */
[----:B------:R-:W-:Y:S01]  /*19c0*/  FFMA R3, R6, R3, R6 ;  /* 0x0000000306037223 */ /* 0x000fe20000000006 */
[----:B0-----:R-:W-:-:S05]  /*19d0*/  FMUL R2, R0, 1.4426950216293334961 ;  /* 0x3fb8aa3b00027820 */ /* 0x001fca0000400000 */
[----:B------:R-:W-:-:S13]  /*19e0*/  FSETP.GEU.AND P0, PT, R2, -126, PT ;  /* 0xc2fc00000200780b */ /* 0x000fda0003f0e000 */
[----:B------:R-:W-:-:S04]  /*19f0*/  @!P0 FMUL R2, R2, 0.5 ;  /* 0x3f00000002028820 */ /* 0x000fc80000400000 */
[----:B------:R-:W0:Y:S02]  /*1a00*/  MUFU.EX2 R0, R2 ;  /* 0x0000000200007308 */ /* 0x000e240000000800 */
[----:B0-----:R-:W-:-:S06]  /*1a10*/  @!P0 FMUL R0, R0, R0 ;  /* 0x0000000000008220 */ /* 0x001fcc0000400000 */
[----:B------:R-:W0:Y:S01]  /*1a20*/  FCHK P0, R0, R9 ;  /* 0x0000000900007302 */ /* 0x000e220000000000 */
[----:B------:R-:W-:-:S04]  /*1a30*/  FFMA R6, R0, R3, RZ ;  /* 0x0000000300067223 */ /* 0x000fc800000000ff */
[----:B------:R-:W-:-:S04]  /*1a40*/  FFMA R7, -R9, R6, R0 ;  /* 0x0000000609077223 */ /* 0x000fc80000000100 */
[----:B------:R-:W-:Y:S01]  /*1a50*/  FFMA R3, R3, R7, R6 ;  /* 0x0000000703037223 */ /* 0x000fe20000000006 */
[----:B------:R-:W-:Y:S01]  /*1a60*/  IMAD.WIDE R6, R15, 0x4, R4 ;  /* 0x000000040f067825 */ /* 0x000fe200078e0204 */
[----:B0-----:R-:W-:Y:S06]  /*1a70*/  @!P0 BRA `(.L_x_27) ;  /* 0x0000000000108947 */ /* 0x001fec0003800000 */
[----:B------:R-:W-:Y:S02]  /*1a80*/  MOV R3, R9 ;  /* 0x0000000900037202 */ /* 0x000fe40000000f00 */
[----:B------:R-:W-:-:S07]  /*1a90*/  MOV R2, 0x1ab0 ;  /* 0x00001ab000027802 */ /* 0x000fce0000000f00 */
[----:B------:R-:W-:Y:S05]  /*1aa0*/  CALL.REL.NOINC `($__internal_0_$__cuda_sm3x_div_rn_noftz_f32_slowpath) ;  /* 0x0000000400bc7944 */ /* 0x000fea0003c00000 */
[----:B------:R-:W-:-:S07]  /*1ab0*/  IMAD.MOV.U32 R3, RZ, RZ, R19 ;  /* 0x000000ffff037224 */ /* 0x000fce00078e0013 */
.L_x_27:
[----:B------:R-:W-:Y:S05]  /*1ac0*/  BSYNC.RECONVERGENT B2 ;  /* 0x0000000000027941 */ /* 0x000fea0003800200 */
.L_x_26:
[----:B------:R-:W0:Y:S01]  /*1ad0*/  LDS R0, [R16+-0x4] ;  /* 0xfffffc0010007984 */ /* 0x000e220000000800 */
[----:B------:R-:W-:Y:S03]  /*1ae0*/  BSSY.RECONVERGENT B2, `(.L_x_28) ;  /* 0x0000013000027945 */ /* 0x000fe60003800200 */
[----:B------:R1:W-:Y:S01]  /*1af0*/  STG.E desc[UR8][R6.64+-0x8], R3 ;  /* 0xfffff80306007986 */ /* 0x0003e2000c101908 */
[----:B0-----:R-:W-:Y:S02]  /*1b00*/  FMUL R2, R0, 1.4426950216293334961 ;  /* 0x3fb8aa3b00027820 */ /* 0x001fe40000400000 */
[----:B------:R-:W0:Y:S03]  /*1b10*/  MUFU.RCP R0, R9 ;  /* 0x0000000900007308 */ /* 0x000e260000001000 */
[----:B------:R-:W-:-:S13]  /*1b20*/  FSETP.GEU.AND P0, PT, R2, -126, PT ;  /* 0xc2fc00000200780b */ /* 0x000fda0003f0e000 */
[----:B------:R-:W-:Y:S01]  /*1b30*/  @!P0 FMUL R2, R2, 0.5 ;  /* 0x3f00000002028820 */ /* 0x000fe20000400000 */
[----:B0-----:R-:W-:-:S03]  /*1b40*/  FFMA R19, -R9, R0, 1 ;  /* 0x3f80000009137423 */ /* 0x001fc60000000100 */
[----:B------:R-:W0:Y:S01]  /*1b50*/  MUFU.EX2 R18, R2 ;  /* 0x0000000200127308 */ /* 0x000e220000000800 */
[----:B------:R-:W-:Y:S01]  /*1b60*/  FFMA R0, R0, R19, R0 ;  /* 0x0000001300007223 */ /* 0x000fe20000000000 */
[----:B0-----:R-:W-:-:S06]  /*1b70*/  @!P0 FMUL R18, R18, R18 ;  /* 0x0000001212128220 */ /* 0x001fcc0000400000 */
[----:B------:R-:W0:Y:S01]  /*1b80*/  FCHK P0, R18, R9 ;  /* 0x0000000912007302 */ /* 0x000e220000000000 */
[----:B------:R-:W-:-:S04]  /*1b90*/  FFMA R19, R0, R18, RZ ;  /* 0x0000001200137223 */ /* 0x000fc800000000ff */
[----:B------:R-:W-:-:S04]  /*1ba0*/  FFMA R20, -R9, R19, R18 ;  /* 0x0000001309147223 */ /* 0x000fc80000000112 */
[----:B------:R-:W-:Y:S01]  /*1bb0*/  FFMA R19, R0, R20, R19 ;  /* 0x0000001400137223 */ /* 0x000fe20000000013 */
[----:B01----:R-:W-:Y:S06]  /*1bc0*/  @!P0 BRA `(.L_x_29) ;  /* 0x0000000000108947 */ /* 0x003fec0003800000 */
[----:B------:R-:W-:Y:S01]  /*1bd0*/  IMAD.MOV.U32 R0, RZ, RZ, R18 ;  /* 0x000000ffff007224 */ /* 0x000fe200078e0012 */
[----:B------:R-:W-:Y:S01]  /*1be0*/  MOV R2, 0x1c10 ;  /* 0x00001c1000027802 */ /* 0x000fe20000000f00 */
[----:B------:R-:W-:-:S07]  /*1bf0*/  IMAD.MOV.U32 R3, RZ, RZ, R9 ;  /* 0x000000ffff037224 */ /* 0x000fce00078e0009 */
[----:B------:R-:W-:Y:S05]  /*1c00*/  CALL.REL.NOINC `($__internal_0_$__cuda_sm3x_div_rn_noftz_f32_slowpath) ;  /* 0x0000000400647944 */ /* 0x000fea0003c00000 */
.L_x_29:
[----:B------:R-:W-:Y:S05]  /*1c10*/  BSYNC.RECONVERGENT B2 ;  /* 0x0000000000027941 */ /* 0x000fea0003800200 */
.L_x_28:
[----:B------:R-:W0:Y:S01]  /*1c20*/  LDS R0, [R16] ;  /* 0x0000000010007984 */ /* 0x000e220000000800 */
        /* <DEDUP_REMOVED lines=15> */
[----:B------:R-:W-:Y:S01]  /*1d20*/  MOV R0, R18 ;  /* 0x0000001200007202 */ /* 0x000fe20000000f00 */
[----:B------:R-:W-:Y:S01]  /*1d30*/  IMAD.MOV.U32 R3, RZ, RZ, R9 ;  /* 0x000000ffff037224 */ /* 0x000fe200078e0009 */
[----:B------:R-:W-:-:S07]  /*1d40*/  MOV R2, 0x1d60 ;  /* 0x00001d6000027802 */ /* 0x000fce0000000f00 */
[----:B------:R-:W-:Y:S05]  /*1d50*/  CALL.REL.NOINC `($__internal_0_$__cuda_sm3x_div_rn_noftz_f32_slowpath) ;  /* 0x0000000400107944 */ /* 0x000fea0003c00000 */
[----:B------:R-:W-:-:S07]  /*1d60*/  IMAD.MOV.U32 R3, RZ, RZ, R19 ;  /* 0x000000ffff037224 */ /* 0x000fce00078e0013 */
.L_x_31:
[----:B------:R-:W-:Y:S05]  /*1d70*/  BSYNC.RECONVERGENT B2 ;  /* 0x0000000000027941 */ /* 0x000fea0003800200 */
.L_x_30:
[----:B------:R-:W0:Y:S01]  /*1d80*/  LDS R0, [R16+0x4] ;  /* 0x0000040010007984 */ /* 0x000e220000000800 */
        /* <DEDUP_REMOVED lines=16> */
[----:B------:R-:W-:Y:S02]  /*1e90*/  MOV R3, R9 ;  /* 0x0000000900037202 */ /* 0x000fe40000000f00 */
[----:B------:R-:W-:-:S07]  /*1ea0*/  MOV R2, 0x1ec0 ;  /* 0x00001ec000027802 */ /* 0x000fce0000000f00 */
[----:B------:R-:W-:Y:S05]  /*1eb0*/  CALL.REL.NOINC `($__internal_0_$__cuda_sm3x_div_rn_noftz_f32_slowpath) ;  /* 0x0000000000b87944 */ /* 0x000fea0003c00000 */
.L_x_33:
[----:B------:R-:W-:Y:S05]  /*1ec0*/  BSYNC.RECONVERGENT B2 ;  /* 0x0000000000027941 */ /* 0x000fea0003800200 */
.L_x_32:
[----:B------:R0:W-:Y:S01]  /*1ed0*/  STG.E desc[UR8][R6.64+0x4], R19 ;  /* 0x0000041306007986 */ /* 0x0001e2000c101908 */
[----:B------:R-:W-:Y:S02]  /*1ee0*/  VIADD R16, R16, 0x10 ;  /* 0x0000001010107836 */ /* 0x000fe40000000000 */
[----:B------:R-:W-:Y:S01]  /*1ef0*/  VIADD R15, R15, 0x4 ;  /* 0x000000040f0f7836 */ /* 0x000fe20000000000 */
[----:B------:R-:W-:Y:S06]  /*1f00*/  @P2 BRA `(.L_x_34) ;  /* 0xfffffff800942947 */ /* 0x000fec000383ffff */
.L_x_25:
[----:B------:R-:W-:Y:S05]  /*1f10*/  BSYNC.RECONVERGENT B1 ;  /* 0x0000000000017941 */ /* 0x000fea0003800200 */
.L_x_24:
[----:B------:R-:W-:-:S13]  /*1f20*/  ISETP.NE.AND P0, PT, R10, RZ, PT ;  /* 0x000000ff0a00720c */ /* 0x000fda0003f05270 */
[----:B------:R-:W-:Y:S05]  /*1f30*/  @!P0 BRA `(.L_x_23) ;  /* 0x00000000008c8947 */ /* 0x000fea0003800000 */
[----:B------:R-:W1:Y:S01]  /*1f40*/  LDCU UR4, c[0x0][0x39c] ;  /* 0x00007380ff0477ac */ /* 0x000e620008000800 */
[----:B------:R-:W2:Y:S01]  /*1f50*/  LDC.64 R4, c[0x0][0x388] ;  /* 0x0000e200ff047b82 */ /* 0x000ea20000000a00 */
[----:B------:R-:W-:Y:S02]  /*1f60*/  IMAD.IADD R8, R13, 0x1, R8 ;  /* 0x000000010d087824 */ /* 0x000fe400078e0208 */
[----:B------:R-:W-:-:S03]  /*1f70*/  IMAD.MOV R10, RZ, RZ, -R10 ;  /* 0x000000ffff0a7224 */ /* 0x000fc600078e0a0a */
[----:B------:R-:W-:Y:S01]  /*1f80*/  LEA R11, R8, R11, 0x2 ;  /* 0x0000000b080b7211 */ /* 0x000fe200078e10ff */
[----:B-1----:R-:W-:-:S04]  /*1f90*/  IMAD R13, R12, UR4, R8 ;  /* 0x000000040c0d7c24 */ /* 0x002fc8000f8e0208 */
[----:B------:R-:W-:-:S07]  /*1fa0*/  IMAD.IADD R13, R14, 0x1, R13 ;  /* 0x000000010e0d7824 */ /* 0x000fce00078e020d */
.L_x_37:
[----:B-1----:R-:W1:Y:S01]  /*1fb0*/  LDS R0, [R11] ;  /* 0x000000000b007984 */ /* 0x002e620000000800 */
[----:B------:R-:W-:Y:S01]  /*1fc0*/  VIADD R10, R10, 0x1 ;  /* 0x000000010a0a7836 */ /* 0x000fe20000000000 */
[----:B------:R-:W-:Y:S04]  /*1fd0*/  BSSY.RECONVERGENT B1, `(.L_x_35) ;  /* 0x0000015000017945 */ /* 0x000fe80003800200 */
[----:B------:R-:W-:Y:S01]  /*1fe0*/  ISETP.NE.AND P2, PT, R10, RZ, PT ;  /* 0x000000ff0a00720c */ /* 0x000fe20003f45270 */
[----:B-1----:R-:W-:Y:S02]  /*1ff0*/  FMUL R2, R0, 1.4426950216293334961 ;  /* 0x3fb8aa3b00027820 */ /* 0x002fe40000400000 */
[----:B------:R-:W1:Y:S03]  /*2000*/  MUFU.RCP R0, R9 ;  /* 0x0000000900007308 */ /* 0x000e660000001000 */
[----:B------:R-:W-:-:S13]  /*2010*/  FSETP.GEU.AND P0, PT, R2, -126, PT ;  /* 0xc2fc00000200780b */ /* 0x000fda0003f0e000 */
[----:B------:R-:W-:Y:S01]  /*2020*/  @!P0 FMUL R2, R2, 0.5 ;  /* 0x3f00000002028820 */ /* 0x000fe20000400000 */
[----:B-1----:R-:W-:-:S03]  /*2030*/  FFMA R3, -R9, R0, 1 ;  /* 0x3f80000009037423 */ /* 0x002fc60000000100 */
[----:B------:R-:W1:Y:S01]  /*2040*/  MUFU.EX2 R8, R2 ;  /* 0x0000000200087308 */ /* 0x000e620000000800 */
[----:B------:R-:W-:Y:S01]  /*2050*/  FFMA R0, R0, R3, R0 ;  /* 0x0000000300007223 */ /* 0x000fe20000000000 */
[----:B-1----:R-:W-:-:S06]  /*2060*/  @!P0 FMUL R8, R8, R8 ;  /* 0x0000000808088220 */ /* 0x002fcc0000400000 */
[----:B------:R-:W1:Y:S01]  /*2070*/  FCHK P0, R8, R9 ;  /* 0x0000000908007302 */ /* 0x000e620000000000 */
[----:B------:R-:W-:-:S04]  /*2080*/  FFMA R3, R0, R8, RZ ;  /* 0x0000000800037223 */ /* 0x000fc800000000ff */
[----:B0-----:R-:W-:-:S04]  /*2090*/  FFMA R6, -R9, R3, R8 ;  /* 0x0000000309067223 */ /* 0x001fc80000000108 */
[----:B------:R-:W-:Y:S01]  /*20a0*/  FFMA R3, R0, R6, R3 ;  /* 0x0000000600037223 */ /* 0x000fe20000000003 */
[----:B--2---:R-:W-:Y:S01]  /*20b0*/  IMAD.WIDE R6, R13, 0x4, R4 ;  /* 0x000000040d067825 */ /* 0x004fe200078e0204 */
[----:B-1----:R-:W-:Y:S06]  /*20c0*/  @!P0 BRA `(.L_x_36) ;  /* 0x0000000000148947 */ /* 0x002fec0003800000 */
[----:B------:R-:W-:Y:S01]  /*20d0*/  MOV R0, R8 ;  /* 0x0000000800007202 */ /* 0x000fe20000000f00 */
[----:B------:R-:W-:Y:S01]  /*20e0*/  IMAD.MOV.U32 R3, RZ, RZ, R9 ;  /* 0x000000ffff037224 */ /* 0x000fe200078e0009 */
[----:B------:R-:W-:-:S07]  /*20f0*/  MOV R2, 0x2110 ;  /* 0x0000211000027802 */ /* 0x000fce0000000f00 */
[----:B------:R-:W-:Y:S05]  /*2100*/  CALL.REL.NOINC `($__internal_0_$__cuda_sm3x_div_rn_noftz_f32_slowpath) ;  /* 0x0000000000247944 */ /* 0x000fea0003c00000 */
[----:B------:R-:W-:-:S07]  /*2110*/  IMAD.MOV.U32 R3, RZ, RZ, R19 ;  /* 0x000000ffff037224 */ /* 0x000fce00078e0013 */
.L_x_36:
[----:B------:R-:W-:Y:S05]  /*2120*/  BSYNC.RECONVERGENT B1 ;  /* 0x0000000000017941 */ /* 0x000fea0003800200 */
.L_x_35:
[----:B------:R1:W-:Y:S01]  /*2130*/  STG.E desc[UR8][R6.64], R3 ;  /* 0x0000000306007986 */ /* 0x0003e2000c101908 */
[----:B------:R-:W-:Y:S01]  /*2140*/  VIADD R13, R13, 0x1 ;  /* 0x000000010d0d7836 */ /* 0x000fe20000000000 */
[----:B------:R-:W-:Y:S01]  /*2150*/  IADD3 R11, PT, PT, R11, 0x4, RZ ;  /* 0x000000040b0b7810 */ /* 0x000fe20007ffe0ff */
[----:B------:R-:W-:Y:S06]  /*2160*/  @P2 BRA `(.L_x_37) ;  /* 0xfffffffc00902947 */ /* 0x000fec000383ffff */
.L_x_23:
[----:B------:R-:W-:Y:S05]  /*2170*/  BSYNC.RECONVERGENT B0 ;  /* 0x0000000000007941 */ /* 0x000fea0003800200 */
.L_x_22:
[----:B------:R-:W-:Y:S06]  /*2180*/  BAR.SYNC.DEFER_BLOCKING 0x0 ;  /* 0x0000000000007b1d */ /* 0x000fec0000010000 */
[----:B------:R-:W-:Y:S05]  /*2190*/  EXIT ;  /* 0x000000000000794d */ /* 0x000fea0003800000 */
        .weak           $__internal_0_$__cuda_sm3x_div_rn_noftz_f32_slowpath
        .type           $__internal_0_$__cuda_sm3x_div_rn_noftz_f32_slowpath,@function
        .size           $__internal_0_$__cuda_sm3x_div_rn_noftz_f32_slowpath,(.L_x_193 - $__internal_0_$__cuda_sm3x_div_rn_noftz_f32_slowpath)
$__internal_0_$__cuda_sm3x_div_rn_noftz_f32_slowpath:
[----:B------:R-:W-:Y:S01]  /*21a0*/  SHF.R.U32.HI R18, RZ, 0x17, R3 ;  /* 0x00000017ff127819 */ /* 0x000fe20000011603 */
[----:B------:R-:W-:Y:S01]  /*21b0*/  BSSY.RECONVERGENT B3, `(.L_x_38) ;  /* 0x0000063000037945 */ /* 0x000fe20003800200 */
[----:B------:R-:W-:Y:S02]  /*21c0*/  SHF.R.U32.HI R20, RZ, 0x17, R0 ;  /* 0x00000017ff147819 */ /* 0x000fe40000011600 */
[----:B------:R-:W-:Y:S02]  /*21d0*/  LOP3.LUT R18, R18, 0xff, RZ, 0xc0, !PT ;  /* 0x000000ff12127812 */ /* 0x000fe400078ec0ff */
[----:B------:R-:W-:-:S03]  /*21e0*/  LOP3.LUT R20, R20, 0xff, RZ, 0xc0, !PT ;  /* 0x000000ff14147812 */ /* 0x000fc600078ec0ff */
[----:B------:R-:W-:Y:S02]  /*21f0*/  VIADD R21, R18, 0xffffffff ;  /* 0xffffffff12157836 */ /* 0x000fe40000000000 */
[----:B------:R-:W-:-:S03]  /*2200*/  VIADD R19, R20, 0xffffffff ;  /* 0xffffffff14137836 */ /* 0x000fc60000000000 */
[----:B------:R-:W-:-:S04]  /*2210*/  ISETP.GT.U32.AND P0, PT, R21, 0xfd, PT ;  /* 0x000000fd1500780c */ /* 0x000fc80003f04070 */
[----:B------:R-:W-:-:S13]  /*2220*/  ISETP.GT.U32.OR P0, PT, R19, 0xfd, P0 ;  /* 0x000000fd1300780c */ /* 0x000fda0000704470 */
[----:B------:R-:W-:Y:S01]  /*2230*/  @!P0 IMAD.MOV.U32 R19, RZ, RZ, RZ ;  /* 0x000000ffff138224 */ /* 0x000fe200078e00ff */
[----:B------:R-:W-:Y:S06]  /*2240*/  @!P0 BRA `(.L_x_39) ;  /* 0x0000000000608947 */ /* 0x000fec0003800000 */
[----:B------:R-:W-:Y:S02]  /*2250*/  FSETP.GTU.FTZ.AND P0, PT, |R0|, +INF , PT ;  /* 0x7f8000000000780b */ /* 0x000fe40003f1c200 */
[----:B------:R-:W-:-:S04]  /*2260*/  FSETP.GTU.FTZ.AND P1, PT, |R3|, +INF , PT ;  /* 0x7f8000000300780b */ /* 0x000fc80003f3c200 */
[----:B------:R-:W-:-:S13]  /*2270*/  PLOP3.LUT P0, PT, P0, P1, PT, 0xf8, 0x8f ;  /* 0x00000000008f781c */ /* 0x000fda0000703f70 */
[----:B------:R-:W-:Y:S05]  /*2280*/  @P0 BRA `(.L_x_40) ;  /* 0x0000000400500947 */ /* 0x000fea0003800000 */
[----:B------:R-:W-:-:S13]  /*2290*/  LOP3.LUT P0, RZ, R3, 0x7fffffff, R0, 0xc8, !PT ;  /* 0x7fffffff03ff7812 */ /* 0x000fda000780c800 */
[----:B------:R-:W-:Y:S05]  /*22a0*/  @!P0 BRA `(.L_x_41) ;  /* 0x0000000400408947 */ /* 0x000fea0003800000 */
[C---:B------:R-:W-:Y:S02]  /*22b0*/  FSETP.NEU.FTZ.AND P3, PT, |R0|.reuse, +INF , PT ;  /* 0x7f8000000000780b */ /* 0x040fe40003f7d200 */
[----:B------:R-:W-:Y:S02]  /*22c0*/  FSETP.NEU.FTZ.AND P1, PT, |R3|, +INF , PT ;  /* 0x7f8000000300780b */ /* 0x000fe40003f3d200 */
[----:B------:R-:W-:-:S11]  /*22d0*/  FSETP.NEU.FTZ.AND P0, PT, |R0|, +INF , PT ;  /* 0x7f8000000000780b */ /* 0x000fd60003f1d200 */
[----:B------:R-:W-:Y:S05]  /*22e0*/  @!P1 BRA !P3, `(.L_x_41) ;  /* 0x0000000400309947 */ /* 0x000fea0005800000 */
[----:B------:R-:W-:-:S04]  /*22f0*/  LOP3.LUT P3, RZ, R0, 0x7fffffff, RZ, 0xc0, !PT ;  /* 0x7fffffff00ff7812 */ /* 0x000fc8000786c0ff */
[----:B------:R-:W-:-:S13]  /*2300*/  PLOP3.LUT P1, PT, P1, P3, PT, 0x2f, 0xf2 ;  /* 0x0000000000f2781c */ /* 0x000fda0000f26577 */
[----:B------:R-:W-:Y:S05]  /*2310*/  @P1 BRA `(.L_x_42) ;  /* 0x00000004001c1947 */ /* 0x000fea0003800000 */
[----:B------:R-:W-:-:S04]  /*2320*/  LOP3.LUT P1, RZ, R3, 0x7fffffff, RZ, 0xc0, !PT ;  /* 0x7fffffff03ff7812 */ /* 0x000fc8000782c0ff */
[----:B------:R-:W-:-:S13]  /*2330*/  PLOP3.LUT P0, PT, P0, P1, PT, 0x2f, 0xf2 ;  /* 0x0000000000f2781c */ /* 0x000fda0000702577 */
[----:B------:R-:W-:Y:S05]  /*2340*/  @P0 BRA `(.L_x_43) ;  /* 0x0000000400040947 */ /* 0x000fea0003800000 */
[----:B------:R-:W-:Y:S02]  /*2350*/  IADD3 R19, PT, PT, R20, -0x1, RZ ;  /* 0xffffffff14137810 */ /* 0x000fe40007ffe0ff */
[----:B------:R-:W-:Y:S02]  /*2360*/  ISETP.GE.AND P1, PT, R21, RZ, PT ;  /* 0x000000ff1500720c */ /* 0x000fe40003f26270 */
[----:B------:R-:W-:-:S11]  /*2370*/  ISETP.GE.AND P0, PT, R19, RZ, PT ;  /* 0x000000ff1300720c */ /* 0x000fd60003f06270 */
[----:B------:R-:W-:Y:S02]  /*2380*/  @!P1 FFMA R3, R3, 1.84467440737095516160e+19, RZ ;  /* 0x5f80000003039823 */ /* 0x000fe400000000ff */
[----:B------:R-:W-:Y:S02]  /*2390*/  @P0 IMAD.MOV.U32 R19, RZ, RZ, RZ ;  /* 0x000000ffff130224 */ /* 0x000fe400078e00ff */
[----:B------:R-:W-:Y:S01]  /*23a0*/  @!P0 FFMA R0, R0, 1.84467440737095516160e+19, RZ ;  /* 0x5f80000000008823 */ /* 0x000fe200000000ff */
[----:B------:R-:W-:-:S04]  /*23b0*/  @!P0 IMAD.MOV.U32 R19, RZ, RZ, -0x40 ;  /* 0xffffffc0ff138424 */ /* 0x000fc800078e00ff */
[----:B------:R-:W-:-:S07]  /*23c0*/  @!P1 VIADD R19, R19, 0x40 ;  /* 0x0000004013139836 */ /* 0x000fce0000000000 */
.L_x_39:
[----:B------:R-:W-:Y:S01]  /*23d0*/  LEA R22, R18, 0xc0800000, 0x17 ;  /* 0xc080000012167811 */ /* 0x000fe200078eb8ff */
[----:B------:R-:W-:Y:S01]  /*23e0*/  VIADD R21, R20, 0xffffff81 ;  /* 0xffffff8114157836 */ /* 0x000fe20000000000 */
[----:B------:R-:W-:Y:S02]  /*23f0*/  BSSY.RECONVERGENT B4, `(.L_x_44) ;  /* 0x0000035000047945 */ /* 0x000fe40003800200 */
[----:B------:R-:W-:Y:S01]  /*2400*/  IADD3 R24, PT, PT, -R22, R3, RZ ;  /* 0x0000000316187210 */ /* 0x000fe20007ffe1ff */
[----:B------:R-:W-:-:S03]  /*2410*/  IMAD R0, R21, -0x800000, R0 ;  /* 0xff80000015007824 */ /* 0x000fc600078e0200 */
[----:B------:R-:W0:Y:S01]  /*2420*/  MUFU.RCP R22, R24 ;  /* 0x0000001800167308 */ /* 0x000e220000001000 */
[----:B------:R-:W-:-:S04]  /*2430*/  FADD.FTZ R3, -R24, -RZ ;  /* 0x800000ff18037221 */ /* 0x000fc80000010100 */
[----:B0-----:R-:W-:-:S04]  /*2440*/  FFMA R23, R22, R3, 1 ;  /* 0x3f80000016177423 */ /* 0x001fc80000000003 */
[----:B------:R-:W-:-:S04]  /*2450*/  FFMA R23, R22, R23, R22 ;  /* 0x0000001716177223 */ /* 0x000fc80000000016 */
[----:B------:R-:W-:-:S04]  /*2460*/  FFMA R20, R0, R23, RZ ;  /* 0x0000001700147223 */ /* 0x000fc800000000ff */
[----:B------:R-:W-:-:S04]  /*2470*/  FFMA R22, R3, R20, R0 ;  /* 0x0000001403167223 */ /* 0x000fc80000000000 */
[----:B------:R-:W-:Y:S01]  /*2480*/  FFMA R22, R23, R22, R20 ;  /* 0x0000001617167223 */ /* 0x000fe20000000014 */
[----:B------:R-:W-:-:S03]  /*2490*/  IADD3 R20, PT, PT, R21, 0x7f, -R18 ;  /* 0x0000007f15147810 */ /* 0x000fc60007ffe812 */
[----:B------:R-:W-:Y:S02]  /*24a0*/  FFMA R3, R3, R22, R0 ;  /* 0x0000001603037223 */ /* 0x000fe40000000000 */
[----:B------:R-:W-:Y:S02]  /*24b0*/  IMAD.IADD R19, R20, 0x1, R19 ;  /* 0x0000000114137824 */ /* 0x000fe400078e0213 */
[----:B------:R-:W-:-:S05]  /*24c0*/  FFMA R0, R23, R3, R22 ;  /* 0x0000000317007223 */ /* 0x000fca0000000016 */
[----:B------:R-:W-:-:S04]  /*24d0*/  SHF.R.U32.HI R18, RZ, 0x17, R0 ;  /* 0x00000017ff127819 */ /* 0x000fc80000011600 */
[----:B------:R-:W-:-:S05]  /*24e0*/  LOP3.LUT R18, R18, 0xff, RZ, 0xc0, !PT ;  /* 0x000000ff12127812 */ /* 0x000fca00078ec0ff */
[----:B------:R-:W-:-:S05]  /*24f0*/  IMAD.IADD R18, R18, 0x1, R19 ;  /* 0x0000000112127824 */ /* 0x000fca00078e0213 */
[----:B------:R-:W-:-:S04]  /*2500*/  IADD3 R20, PT, PT, R18, -0x1, RZ ;  /* 0xffffffff12147810 */ /* 0x000fc80007ffe0ff */
[----:B------:R-:W-:-:S13]  /*2510*/  ISETP.GE.U32.AND P0, PT, R20, 0xfe, PT ;  /* 0x000000fe1400780c */ /* 0x000fda0003f06070 */
[----:B------:R-:W-:Y:S05]  /*2520*/  @!P0 BRA `(.L_x_45) ;  /* 0x0000000000808947 */ /* 0x000fea0003800000 */
[----:B------:R-:W-:-:S13]  /*2530*/  ISETP.GT.AND P0, PT, R18, 0xfe, PT ;  /* 0x000000fe1200780c */ /* 0x000fda0003f04270 */
[----:B------:R-:W-:Y:S05]  /*2540*/  @P0 BRA `(.L_x_46) ;  /* 0x00000000006c0947 */ /* 0x000fea0003800000 */
[----:B------:R-:W-:-:S13]  /*2550*/  ISETP.GE.AND P0, PT, R18, 0x1, PT ;  /* 0x000000011200780c */ /* 0x000fda0003f06270 */
[----:B------:R-:W-:Y:S05]  /*2560*/  @P0 BRA `(.L_x_47) ;  /* 0x0000000000740947 */ /* 0x000fea0003800000 */
[----:B------:R-:W-:Y:S02]  /*2570*/  ISETP.GE.AND P0, PT, R18, -0x18, PT ;  /* 0xffffffe81200780c */ /* 0x000fe40003f06270 */
[----:B------:R-:W-:-:S11]  /*2580*/  LOP3.LUT R0, R0, 0x80000000, RZ, 0xc0, !PT ;  /* 0x8000000000007812 */ /* 0x000fd600078ec0ff */
[----:B------:R-:W-:Y:S05]  /*2590*/  @!P0 BRA `(.L_x_47) ;  /* 0x0000000000688947 */ /* 0x000fea0003800000 */
[CCC-:B------:R-:W-:Y:S01]  /*25a0*/  FFMA.RZ R19, R23.reuse, R3.reuse, R22.reuse ;  /* 0x0000000317137223 */ /* 0x1c0fe2000000c016 */
[CCC-:B------:R-:W-:Y:S01]  /*25b0*/  FFMA.RP R20, R23.reuse, R3.reuse, R22.reuse ;  /* 0x0000000317147223 */ /* 0x1c0fe20000008016 */
[----:B------:R-:W-:Y:S01]  /*25c0*/  FFMA.RM R3, R23, R3, R22 ;  /* 0x0000000317037223 */ /* 0x000fe20000004016 */
[C---:B------:R-:W-:Y:S01]  /*25d0*/  VIADD R22, R18.reuse, 0x20 ;  /* 0x0000002012167836 */ /* 0x040fe20000000000 */
[C---:B------:R-:W-:Y:S02]  /*25e0*/  ISETP.NE.AND P3, PT, R18.reuse, RZ, PT ;  /* 0x000000ff1200720c */ /* 0x040fe40003f65270 */
[----:B------:R-:W-:Y:S02]  /*25f0*/  LOP3.LUT R19, R19, 0x7fffff, RZ, 0xc0, !PT ;  /* 0x007fffff13137812 */ /* 0x000fe400078ec0ff */
[----:B------:R-:W-:Y:S01]  /*2600*/  ISETP.NE.AND P1, PT, R18, RZ, PT ;  /* 0x000000ff1200720c */ /* 0x000fe20003f25270 */
[----:B------:R-:W-:Y:S01]  /*2610*/  IMAD.MOV R18, RZ, RZ, -R18 ;  /* 0x000000ffff127224 */ /* 0x000fe200078e0a12 */
[----:B------:R-:W-:-:S02]  /*2620*/  LOP3.LUT R19, R19, 0x800000, RZ, 0xfc, !PT ;  /* 0x0080000013137812 */ /* 0x000fc400078efcff */
[----:B------:R-:W-:Y:S02]  /*2630*/  FSETP.NEU.FTZ.AND P0, PT, R20, R3, PT ;  /* 0x000000031400720b */ /* 0x000fe40003f1d000 */
[----:B------:R-:W-:Y:S02]  /*2640*/  SHF.L.U32 R22, R19, R22, RZ ;  /* 0x0000001613167219 */ /* 0x000fe400000006ff */
[----:B------:R-:W-:Y:S02]  /*2650*/  SEL R18, R18, RZ, P3 ;  /* 0x000000ff12127207 */ /* 0x000fe40001800000 */
[----:B------:R-:W-:Y:S02]  /*2660*/  ISETP.NE.AND P1, PT, R22, RZ, P1 ;  /* 0x000000ff1600720c */ /* 0x000fe40000f25270 */
[----:B------:R-:W-:Y:S02]  /*2670*/  SHF.R.U32.HI R18, RZ, R18, R19 ;  /* 0x00000012ff127219 */ /* 0x000fe40000011613 */
[----:B------:R-:W-:-:S02]  /*2680*/  PLOP3.LUT P0, PT, P0, P1, PT, 0xf8, 0x8f ;  /* 0x00000000008f781c */ /* 0x000fc40000703f70 */
[----:B------:R-:W-:Y:S02]  /*2690*/  SHF.R.U32.HI R20, RZ, 0x1, R18 ;  /* 0x00000001ff147819 */ /* 0x000fe40000011612 */
[----:B------:R-:W-:-:S04]  /*26a0*/  SEL R3, RZ, 0x1, !P0 ;  /* 0x00000001ff037807 */ /* 0x000fc80004000000 */
[----:B------:R-:W-:-:S04]  /*26b0*/  LOP3.LUT R3, R3, 0x1, R20, 0xf8, !PT ;  /* 0x0000000103037812 */ /* 0x000fc800078ef814 */
[----:B------:R-:W-:-:S05]  /*26c0*/  LOP3.LUT R3, R3, R18, RZ, 0xc0, !PT ;  /* 0x0000001203037212 */ /* 0x000fca00078ec0ff */
[----:B------:R-:W-:-:S05]  /*26d0*/  IMAD.IADD R3, R20, 0x1, R3 ;  /* 0x0000000114037824 */ /* 0x000fca00078e0203 */
[----:B------:R-:W-:Y:S01]  /*26e0*/  LOP3.LUT R0, R3, R0, RZ, 0xfc, !PT ;  /* 0x0000000003007212 */ /* 0x000fe200078efcff */
[----:B------:R-:W-:Y:S06]  /*26f0*/  BRA `(.L_x_47) ;  /* 0x0000000000107947 */ /* 0x000fec0003800000 */
.L_x_46:
[----:B------:R-:W-:-:S04]  /*2700*/  LOP3.LUT R0, R0, 0x80000000, RZ, 0xc0, !PT ;  /* 0x8000000000007812 */ /* 0x000fc800078ec0ff */
[----:B------:R-:W-:Y:S01]  /*2710*/  LOP3.LUT R0, R0, 0x7f800000, RZ, 0xfc, !PT ;  /* 0x7f80000000007812 */ /* 0x000fe200078efcff */
[----:B------:R-:W-:Y:S06]  /*2720*/  BRA `(.L_x_47) ;  /* 0x0000000000047947 */ /* 0x000fec0003800000 */
.L_x_45:
[----:B------:R-:W-:-:S07]  /*2730*/  LEA R0, R19, R0, 0x17 ;  /* 0x0000000013007211 */ /* 0x000fce00078eb8ff */
.L_x_47:
[----:B------:R-:W-:Y:S05]  /*2740*/  BSYNC.RECONVERGENT B4 ;  /* 0x0000000000047941 */ /* 0x000fea0003800200 */
.L_x_44:
[----:B------:R-:W-:Y:S05]  /*2750*/  BRA `(.L_x_48) ;  /* 0x0000000000207947 */ /* 0x000fea0003800000 */
.L_x_43:
[----:B------:R-:W-:-:S04]  /*2760*/  LOP3.LUT R0, R3, 0x80000000, R0, 0x48, !PT ;  /* 0x8000000003007812 */ /* 0x000fc800078e4800 */
[----:B------:R-:W-:Y:S01]  /*2770*/  LOP3.LUT R0, R0, 0x7f800000, RZ, 0xfc, !PT ;  /* 0x7f80000000007812 */ /* 0x000fe200078efcff */
[----:B------:R-:W-:Y:S06]  /*2780*/  BRA `(.L_x_48) ;  /* 0x0000000000147947 */ /* 0x000fec0003800000 */
.L_x_42:
[----:B------:R-:W-:Y:S01]  /*2790*/  LOP3.LUT R0, R3, 0x80000000, R0, 0x48, !PT ;  /* 0x8000000003007812 */ /* 0x000fe200078e4800 */
[----:B------:R-:W-:Y:S06]  /*27a0*/  BRA `(.L_x_48) ;  /* 0x00000000000c7947 */ /* 0x000fec0003800000 */
.L_x_41:
[----:B------:R-:W0:Y:S01]  /*27b0*/  MUFU.RSQ R0, -QNAN ;  /* 0xffc0000000007908 */ /* 0x000e220000001400 */
[----:B------:R-:W-:Y:S05]  /*27c0*/  BRA `(.L_x_48) ;  /* 0x0000000000047947 */ /* 0x000fea0003800000 */
.L_x_40:
[----:B------:R-:W-:-:S07]  /*27d0*/  FADD.FTZ R0, R0, R3 ;  /* 0x0000000300007221 */ /* 0x000fce0000010000 */
.L_x_48:
[----:B------:R-:W-:Y:S05]  /*27e0*/  BSYNC.RECONVERGENT B3 ;  /* 0x0000000000037941 */ /* 0x000fea0003800200 */
.L_x_38:
[----:B------:R-:W-:Y:S02]  /*27f0*/  IMAD.MOV.U32 R3, RZ, RZ, 0x0 ;  /* 0x00000000ff037424 */ /* 0x000fe400078e00ff */
[----:B0-----:R-:W-:Y:S02]  /*2800*/  IMAD.MOV.U32 R19, RZ, RZ, R0 ;  /* 0x000000ffff137224 */ /* 0x001fe400078e0000 */
[----:B------:R-:W-:Y:S05]  /*2810*/  RET.REL.NODEC R2 `(_Z15kSoftMaxWithOffPfS_S_iii) ;  /* 0xffffffd402f87950 */ /* 0x000fea0003c3ffff */
.L_x_49:
[----:B------:R-:W-:-:S00]  /*2820*/  BRA `(.L_x_49) ;  /* 0xfffffffc00fc7947 */ /* 0x000fc0000383ffff */
[----:B------:R-:W-:-:S00]  /*2830*/  NOP ;  /* 0x0000000000007918 */ /* 0x000fc00000000000 */
        /* <DEDUP_REMOVED lines=12> */
.L_x_193:


//--------------------- .text._Z32kSoftMaxWithOffAndPositionBiasesPfS_S_S_ii --------------------------
	.section	.text._Z32kSoftMaxWithOffAndPositionBiasesPfS_S_S_ii,"ax",@progbits
	.align	128
        .global         _Z32kSoftMaxWithOffAndPositionBiasesPfS_S_S_ii
        .type           _Z32kSoftMaxWithOffAndPositionBiasesPfS_S_S_ii,@function
        .size           _Z32kSoftMaxWithOffAndPositionBiasesPfS_S_S_ii,(.L_x_194 - _Z32kSoftMaxWithOffAndPositionBiasesPfS_S_S_ii)
        .other          _Z32kSoftMaxWithOffAndPositionBiasesPfS_S_S_ii,@"STO_CUDA_ENTRY STV_DEFAULT"
_Z32kSoftMaxWithOffAndPositionBiasesPfS_S_S_ii:
.text._Z32kSoftMaxWithOffAndPositionBiasesPfS_S_S_ii:
[----:B------:R-:W-:Y:S01]  /*0000*/  LDC R1, c[0x0][0x37c] ;  /* 0x0000df00ff017b82 */ /* 0x000fe20000000800 */
[----:B------:R-:W0:Y:S07]  /*0010*/  S2R R5, SR_TID.X ;  /* 0x0000000000057919 */ /* 0x000e2e0000002100 */
[----:B------:R-:W0:Y:S01]  /*0020*/  S2UR UR6, SR_CTAID.Y ;  /* 0x00000000000679c3 */ /* 0x000e220000002600 */
[----:B------:R-:W1:Y:S01]  /*0030*/  LDCU.64 UR4, c[0x0][0x358] ;  /* 0x00006b00ff0477ac */ /* 0x000e620008000a00 */
[----:B------:R-:W-:Y:S01]  /*0040*/  BSSY.RECONVERGENT B0, `(.L_x_50) ;  /* 0x0000022000007945 */ /* 0x000fe20003800200 */
[----:B------:R-:W2:Y:S01]  /*0050*/  S2R R21, SR_CgaCtaId ;  /* 0x0000000000157919 */ /* 0x000ea20000008800 */
[----:B------:R-:W-:Y:S01]  /*0060*/  IMAD.MOV.U32 R14, RZ, RZ, -0x800001 ;  /* 0xff7fffffff0e7424 */ /* 0x000fe200078e00ff */
[----:B------:R-:W3:Y:S03]  /*0070*/  S2R R2, SR_CTAID.X ;  /* 0x0000000000027919 */ /* 0x000ee60000002500 */
[----:B------:R-:W0:Y:S08]  /*0080*/  LDC.64 R8, c[0x0][0x3a0] ;  /* 0x0000e800ff087b82 */ /* 0x000e300000000a00 */
[----:B------:R-:W4:Y:S01]  /*0090*/  LDC.64 R6, c[0x0][0x390] ;  /* 0x0000e400ff067b82 */ /* 0x000f220000000a00 */
[----:B0-----:R-:W-:-:S05]  /*00a0*/  IMAD R4, R8, UR6, R5 ;  /* 0x0000000608047c24 */ /* 0x001fca000f8e0205 */
[----:B------:R-:W-:-:S04]  /*00b0*/  ISETP.GE.AND P0, PT, R4, R9, PT ;  /* 0x000000090400720c */ /* 0x000fc80003f06270 */
[----:B------:R-:W-:-:S13]  /*00c0*/  ISETP.LT.AND P0, PT, R5, R8, !P0 ;  /* 0x000000080500720c */ /* 0x000fda0004701270 */
[----:B-1234-:R-:W-:Y:S05]  /*00d0*/  @!P0 BRA `(.L_x_51) ;  /* 0x0000000000608947 */ /* 0x01efea0003800000 */
[----:B------:R-:W0:Y:S01]  /*00e0*/  S2R R3, SR_CgaCtaId ;  /* 0x0000000000037919 */ /* 0x000e220000008800 */
[----:B------:R-:W1:Y:S01]  /*00f0*/  LDC R24, c[0x0][0x360] ;  /* 0x0000d800ff187b82 */ /* 0x000e620000000800 */
[----:B------:R-:W-:Y:S01]  /*0100*/  MOV R0, 0x400 ;  /* 0x0000040000007802 */ /* 0x000fe20000000f00 */
[----:B------:R-:W-:-:S06]  /*0110*/  IMAD.MOV.U32 R14, RZ, RZ, -0x800001 ;  /* 0xff7fffffff0e7424 */ /* 0x000fcc00078e00ff */
[----:B------:R-:W2:Y:S08]  /*0120*/  LDC.64 R10, c[0x0][0x380] ;  /* 0x0000e000ff0a7b82 */ /* 0x000eb00000000a00 */
[----:B------:R-:W3:Y:S01]  /*0130*/  LDC.64 R12, c[0x0][0x398] ;  /* 0x0000e600ff0c7b82 */ /* 0x000ee20000000a00 */
[----:B0-----:R-:W-:Y:S01]  /*0140*/  LEA R20, R3, R0, 0x18 ;  /* 0x0000000003147211 */ /* 0x001fe200078ec0ff */
[----:B------:R-:W-:-:S02]  /*0150*/  IMAD.MOV.U32 R3, RZ, RZ, R5 ;  /* 0x000000ffff037224 */ /* 0x000fc400078e0005 */
[----:B------:R-:W-:-:S07]  /*0160*/  IMAD.MOV.U32 R0, RZ, RZ, R4 ;  /* 0x000000ffff007224 */ /* 0x000fce00078e0004 */
.L_x_52:
[----:B------:R-:W-:Y:S02]  /*0170*/  IMAD R19, R2, R9, R0 ;  /* 0x0000000902137224 */ /* 0x000fe400078e0200 */
[----:B---3--:R-:W-:-:S04]  /*0180*/  IMAD.WIDE R16, R3, 0x4, R12 ;  /* 0x0000000403107825 */ /* 0x008fc800078e020c */
[----:B--2---:R-:W-:Y:S02]  /*0190*/  IMAD.WIDE R18, R19, 0x4, R10 ;  /* 0x0000000413127825 */ /* 0x004fe400078e020a */
[----:B------:R-:W2:Y:S04]  /*01a0*/  LDG.E R17, desc[UR4][R16.64] ;  /* 0x0000000410117981 */ /* 0x000ea8000c1e1900 */
[----:B------:R-:W2:Y:S01]  /*01b0*/  LDG.E R18, desc[UR4][R18.64] ;  /* 0x0000000412127981 */ /* 0x000ea2000c1e1900 */
[----:B0-----:R-:W-:Y:S01]  /*01c0*/  IMAD R22, R3, 0x4, R20 ;  /* 0x0000000403167824 */ /* 0x001fe200078e0214 */
[----:B-1----:R-:W-:-:S04]  /*01d0*/  IADD3 R3, PT, PT, R24, R3, RZ ;  /* 0x0000000318037210 */ /* 0x002fc80007ffe0ff */
[----:B------:R-:W-:Y:S01]  /*01e0*/  ISETP.LT.AND P3, PT, R3, R8, PT ;  /* 0x000000080300720c */ /* 0x000fe20003f61270 */
[----:B------:R-:W-:-:S05]  /*01f0*/  IMAD R0, R8, UR6, R3 ;  /* 0x0000000608007c24 */ /* 0x000fca000f8e0203 */
[----:B------:R-:W-:Y:S01]  /*0200*/  ISETP.GE.AND P2, PT, R0, R9, PT ;  /* 0x000000090000720c */ /* 0x000fe20003f46270 */
[----:B--2---:R-:W-:-:S05]  /*0210*/  FADD R15, R18, R17 ;  /* 0x00000011120f7221 */ /* 0x004fca0000000000 */
[----:B------:R0:W-:Y:S01]  /*0220*/  STS [R22], R15 ;  /* 0x0000000f16007388 */ /* 0x0001e20000000800 */
[----:B------:R-:W-:-:S04]  /*0230*/  FSETP.GEU.AND P1, PT, R14, R15, PT ;  /* 0x0000000f0e00720b */ /* 0x000fc80003f2e000 */
[----:B------:R-:W-:Y:S02]  /*0240*/  FSEL R14, R15, R14, !P1 ;  /* 0x0000000e0f0e7208 */ /* 0x000fe40004800000 */
[----:B------:R-:W-:Y:S07]  /*0250*/  @!P2 BRA P3, `(.L_x_52) ;  /* 0xfffffffc00c4a947 */ /* 0x000fee000183ffff */
.L_x_51:
[----:B------:R-:W-:Y:S05]  /*0260*/  BSYNC.RECONVERGENT B0 ;  /* 0x0000000000007941 */ /* 0x000fea0003800200 */
.L_x_50:
[----:B------:R-:W-:Y:S01]  /*0270*/  MOV R10, 0x400 ;  /* 0x00000400000a7802 */ /* 0x000fe20000000f00 */
[----:B------:R-:W1:Y:S01]  /*0280*/  LDCU UR7, c[0x0][0x360] ;  /* 0x00006c00ff0777ac */ /* 0x000e620008000800 */
[----:B------:R-:W-:Y:S02]  /*0290*/  IMAD.WIDE.U32 R6, R2, 0x4, R6 ;  /* 0x0000000402067825 */ /* 0x000fe400078e0006 */
[----:B------:R-:W-:-:S05]  /*02a0*/  LEA R10, R21, R10, 0x18 ;  /* 0x0000000a150a7211 */ /* 0x000fca00078ec0ff */
[----:B------:R-:W-:-:S04]  /*02b0*/  IMAD R0, R8, 0x4, R10 ;  /* 0x0000000408007824 */ /* 0x000fc800078e020a */
[----:B------:R-:W-:-:S05]  /*02c0*/  IMAD R3, R5, 0x4, R0 ;  /* 0x0000000405037824 */ /* 0x000fca00078e0200 */
[----:B------:R2:W-:Y:S01]  /*02d0*/  STS [R3], R14 ;  /* 0x0000000e03007388 */ /* 0x0005e20000000800 */
[----:B-1----:R-:W-:Y:S01]  /*02e0*/  UISETP.GE.U32.AND UP0, UPT, UR7, 0x2, UPT ;  /* 0x000000020700788c */ /* 0x002fe2000bf06070 */
[----:B------:R-:W-:Y:S08]  /*02f0*/  BAR.SYNC.DEFER_BLOCKING 0x0 ;  /* 0x0000000000007b1d */ /* 0x000ff00000010000 */
[----:B--2---:R-:W-:Y:S05]  /*0300*/  BRA.U !UP0, `(.L_x_53) ;  /* 0x00000001083c7547 */ /* 0x004fea000b800000 */
[----:B------:R-:W-:-:S07]  /*0310*/  IMAD.U32 R8, RZ, RZ, UR7 ;  /* 0x00000007ff087e24 */ /* 0x000fce000f8e00ff */
.L_x_54:
[----:B------:R-:W-:-:S04]  /*0320*/  SHF.R.U32.HI R16, RZ, 0x1, R8 ;  /* 0x00000001ff107819 */ /* 0x000fc80000011608 */
[----:B------:R-:W-:-:S13]  /*0330*/  ISETP.GE.U32.AND P1, PT, R5, R16, PT ;  /* 0x000000100500720c */ /* 0x000fda0003f26070 */
[----:B------:R-:W-:Y:S01]  /*0340*/  @!P1 IMAD R9, R16, 0x4, R3 ;  /* 0x0000000410099824 */ /* 0x000fe200078e0203 */
[----:B------:R-:W-:Y:S05]  /*0350*/  @!P1 LDS R12, [R3] ;  /* 0x00000000030c9984 */ /* 0x000fea0000000800 */
[----:B------:R-:W1:Y:S02]  /*0360*/  @!P1 LDS R9, [R9] ;  /* 0x0000000009099984 */ /* 0x000e640000000800 */
[----:B-1----:R-:W-:Y:S02]  /*0370*/  @!P1 FSET.BF.GT.AND R11, R12, R9, PT ;  /* 0x000000090c0b920a */ /* 0x002fe40003804000 */
        /* <DEDUP_REMOVED lines=8> */
.L_x_53:
[----:B------:R-:W2:Y:S01]  /*0400*/  LDG.E R8, desc[UR4][R6.64] ;  /* 0x0000000406087981 */ /* 0x000ea2000c1e1900 */
[----:B------:R-:W-:Y:S01]  /*0410*/  BSSY.RECONVERGENT B0, `(.L_x_55) ;  /* 0x0000018000007945 */ /* 0x000fe20003800200 */
[----:B------:R-:W-:Y:S02]  /*0420*/  IMAD.MOV.U32 R12, RZ, RZ, RZ ;  /* 0x000000ffff0c7224 */ /* 0x000fe400078e00ff */
[----:B------:R-:W2:Y:S01]  /*0430*/  LDS R9, [R0] ;  /* 0x0000000000097984 */ /* 0x000ea20000000800 */
[----:B------:R-:W-:Y:S01]  /*0440*/  BAR.SYNC.DEFER_BLOCKING 0x0 ;  /* 0x0000000000007b1d */ /* 0x000fe20000010000 */
[----:B--2---:R-:W-:-:S05]  /*0450*/  FMNMX R9, R8, R9, !PT ;  /* 0x0000000908097209 */ /* 0x004fca0007800000 */
[----:B------:R-:W-:Y:S05]  /*0460*/  @!P0 BRA `(.L_x_56) ;  /* 0x0000000000488947 */ /* 0x000fea0003800000 */
[----:B------:R-:W1:Y:S01]  /*0470*/  LDC.64 R6, c[0x0][0x3a0] ;  /* 0x0000e800ff067b82 */ /* 0x000e620000000a00 */
[----:B------:R-:W-:Y:S02]  /*0480*/  IMAD.MOV.U32 R12, RZ, RZ, RZ ;  /* 0x000000ffff0c7224 */ /* 0x000fe400078e00ff */
[----:B------:R-:W-:-:S07]  /*0490*/  IMAD.MOV.U32 R11, RZ, RZ, R5 ;  /* 0x000000ffff0b7224 */ /* 0x000fce00078e0005 */
.L_x_57:
[C---:B------:R-:W-:Y:S01]  /*04a0*/  IMAD R13, R11.reuse, 0x4, R10 ;  /* 0x000000040b0d7824 */ /* 0x040fe200078e020a */
[----:B------:R-:W-:-:S04]  /*04b0*/  IADD3 R11, PT, PT, R11, UR7, RZ ;  /* 0x000000070b0b7c10 */ /* 0x000fc8000fffe0ff */
[----:B------:R-:W2:Y:S01]  /*04c0*/  LDS R14, [R13] ;  /* 0x000000000d0e7984 */ /* 0x000ea20000000800 */
[----:B-1----:R-:W-:Y:S01]  /*04d0*/  IMAD R16, R6, UR6, R11 ;  /* 0x0000000606107c24 */ /* 0x002fe2000f8e020b */
[----:B------:R-:W-:-:S04]  /*04e0*/  ISETP.LT.AND P3, PT, R11, R6, PT ;  /* 0x000000060b00720c */ /* 0x000fc80003f61270 */
[----:B------:R-:W-:Y:S01]  /*04f0*/  ISETP.GE.AND P2, PT, R16, R7, PT ;  /* 0x000000071000720c */ /* 0x000fe20003f46270 */
[----:B--2---:R-:W-:-:S04]  /*0500*/  FADD R14, -R9, R14 ;  /* 0x0000000e090e7221 */ /* 0x004fc80000000100 */
[----:B0-----:R-:W-:Y:S01]  /*0510*/  FMUL R15, R14, 1.4426950216293334961 ;  /* 0x3fb8aa3b0e0f7820 */ /* 0x001fe20000400000 */
[----:B------:R2:W-:Y:S04]  /*0520*/  STS [R13], R14 ;  /* 0x0000000e0d007388 */ /* 0x0005e80000000800 */
[----:B------:R-:W-:-:S13]  /*0530*/  FSETP.GEU.AND P1, PT, R15, -126, PT ;  /* 0xc2fc00000f00780b */ /* 0x000fda0003f2e000 */
[----:B------:R-:W-:-:S04]  /*0540*/  @!P1 FMUL R15, R15, 0.5 ;  /* 0x3f0000000f0f9820 */ /* 0x000fc80000400000 */
[----:B------:R-:W0:Y:S02]  /*0550*/  MUFU.EX2 R17, R15 ;  /* 0x0000000f00117308 */ /* 0x000e240000000800 */
[----:B0-----:R-:W-:-:S04]  /*0560*/  @!P1 FMUL R17, R17, R17 ;  /* 0x0000001111119220 */ /* 0x001fc80000400000 */
[----:B------:R-:W-:Y:S01]  /*0570*/  FADD R12, R17, R12 ;  /* 0x0000000c110c7221 */ /* 0x000fe20000000000 */
[----:B--2---:R-:W-:Y:S06]  /*0580*/  @!P2 BRA P3, `(.L_x_57) ;  /* 0xfffffffc00c4a947 */ /* 0x004fec000183ffff */
.L_x_56:
[----:B------:R-:W-:Y:S05]  /*0590*/  BSYNC.RECONVERGENT B0 ;  /* 0x0000000000007941 */ /* 0x000fea0003800200 */
.L_x_55:
[----:B------:R1:W-:Y:S01]  /*05a0*/  STS [R3], R12 ;  /* 0x0000000c03007388 */ /* 0x0003e20000000800 */
[----:B------:R-:W-:Y:S01]  /*05b0*/  UISETP.GE.U32.AND UP0, UPT, UR7, 0x2, UPT ;  /* 0x000000020700788c */ /* 0x000fe2000bf06070 */
[----:B------:R-:W-:Y:S08]  /*05c0*/  BAR.SYNC.DEFER_BLOCKING 0x0 ;  /* 0x0000000000007b1d */ /* 0x000ff00000010000 */
[----:B-1----:R-:W-:Y:S05]  /*05d0*/  BRA.U !UP0, `(.L_x_58) ;  /* 0x0000000108307547 */ /* 0x002fea000b800000 */
[----:B------:R-:W-:-:S07]  /*05e0*/  IMAD.U32 R6, RZ, RZ, UR7 ;  /* 0x00000007ff067e24 */ /* 0x000fce000f8e00ff */
.L_x_59:
[----:B------:R-:W-:-:S04]  /*05f0*/  SHF.R.U32.HI R14, RZ, 0x1, R6 ;  /* 0x00000001ff0e7819 */ /* 0x000fc80000011606 */
[----:B------:R-:W-:-:S13]  /*0600*/  ISETP.GE.U32.AND P1, PT, R5, R14, PT ;  /* 0x0000000e0500720c */ /* 0x000fda0003f26070 */
[----:B------:R-:W-:Y:S01]  /*0610*/  @!P1 IMAD R7, R14, 0x4, R3 ;  /* 0x000000040e079824 */ /* 0x000fe200078e0203 */
[----:B------:R-:W-:Y:S05]  /*0620*/  @!P1 LDS R12, [R3] ;  /* 0x00000000030c9984 */ /* 0x000fea0000000800 */
[----:B------:R-:W1:Y:S02]  /*0630*/  @!P1 LDS R7, [R7] ;  /* 0x0000000007079984 */ /* 0x000e640000000800 */
[----:B-1----:R-:W-:-:S05]  /*0640*/  @!P1 FADD R12, R7, R12 ;  /* 0x0000000c070c9221 */ /* 0x002fca0000000000 */
[----:B------:R1:W-:Y:S01]  /*0650*/  @!P1 STS [R3], R12 ;  /* 0x0000000c03009388 */ /* 0x0003e20000000800 */
[----:B------:R-:W-:Y:S01]  /*0660*/  BAR.SYNC.DEFER_BLOCKING 0x0 ;  /* 0x0000000000007b1d */ /* 0x000fe20000010000 */
[----:B------:R-:W-:Y:S01]  /*0670*/  ISETP.GT.U32.AND P1, PT, R6, 0x3, PT ;  /* 0x000000030600780c */ /* 0x000fe20003f24070 */
[----:B------:R-:W-:-:S12]  /*0680*/  IMAD.MOV.U32 R6, RZ, RZ, R14 ;  /* 0x000000ffff067224 */ /* 0x000fd800078e000e */
[----:B-1----:R-:W-:Y:S05]  /*0690*/  @P1 BRA `(.L_x_59) ;  /* 0xfffffffc00d41947 */ /* 0x002fea000383ffff */
.L_x_58:
[----:B------:R-:W-:Y:S06]  /*06a0*/  BAR.SYNC.DEFER_BLOCKING 0x0 ;  /* 0x0000000000007b1d */ /* 0x000fec0000010000 */
[----:B------:R-:W-:Y:S05]  /*06b0*/  @!P0 BRA.U `(.L_x_60) ;  /* 0x0000000100a88947 */ /* 0x000fea0003800000 */
[----:B------:R-:W-:Y:S01]  /*06c0*/  FADD R8, R8, -R9 ;  /* 0x8000000908087221 */ /* 0x000fe20000000000 */
[----:B------:R-:W1:Y:S01]  /*06d0*/  LDS R11, [R0] ;  /* 0x00000000000b7984 */ /* 0x000e620000000800 */
[----:B------:R-:W2:Y:S01]  /*06e0*/  LDC.64 R6, c[0x0][0x3a0] ;  /* 0x0000e800ff067b82 */ /* 0x000ea20000000a00 */
[----:B------:R-:W-:Y:S01]  /*06f0*/  BSSY.RECONVERGENT B0, `(.L_x_60) ;  /* 0x0000026000007945 */ /* 0x000fe20003800200 */
[----:B------:R-:W-:-:S05]  /*0700*/  FMUL R3, R8, 1.4426950216293334961 ;  /* 0x3fb8aa3b08037820 */ /* 0x000fca0000400000 */
[----:B------:R-:W-:Y:S01]  /*0710*/  FSETP.GEU.AND P1, PT, R3, -126, PT ;  /* 0xc2fc00000300780b */ /* 0x000fe20003f2e000 */
[----:B------:R-:W3:-:S12]  /*0720*/  LDC.64 R8, c[0x0][0x388] ;  /* 0x0000e200ff087b82 */ /* 0x000ed80000000a00 */
[----:B------:R-:W-:-:S04]  /*0730*/  @!P1 FMUL R3, R3, 0.5 ;  /* 0x3f00000003039820 */ /* 0x000fc80000400000 */
[----:B------:R-:W4:Y:S02]  /*0740*/  MUFU.EX2 R12, R3 ;  /* 0x00000003000c7308 */ /* 0x000f240000000800 */
[----:B----4-:R-:W-:-:S04]  /*0750*/  @!P1 FMUL R12, R12, R12 ;  /* 0x0000000c0c0c9220 */ /* 0x010fc80000400000 */
[----:B-1----:R-:W-:Y:S01]  /*0760*/  FADD R11, R11, R12 ;  /* 0x0000000c0b0b7221 */ /* 0x002fe20000000000 */
[----:B------:R-:W-:Y:S06]  /*0770*/  @!P0 BRA `(.L_x_61) ;  /* 0x0000000000748947 */ /* 0x000fec0003800000 */
.L_x_64:
[----:B------:R-:W-:Y:S01]  /*0780*/  IMAD R3, R5, 0x4, R10 ;  /* 0x0000000405037824 */ /* 0x000fe200078e020a */
[----:B------:R-:W1:Y:S01]  /*0790*/  MUFU.RCP R14, R11 ;  /* 0x0000000b000e7308 */ /* 0x000e620000001000 */
[----:B------:R-:W-:Y:S04]  /*07a0*/  BSSY.RECONVERGENT B1, `(.L_x_62) ;  /* 0x0000012000017945 */ /* 0x000fe80003800200 */
[----:B------:R-:W4:Y:S01]  /*07b0*/  LDS R3, [R3] ;  /* 0x0000000003037984 */ /* 0x000f220000000800 */
[----:B-1----:R-:W-:-:S04]  /*07c0*/  FFMA R13, -R11, R14, 1 ;  /* 0x3f8000000b0d7423 */ /* 0x002fc8000000010e */
[----:B------:R-:W-:Y:S01]  /*07d0*/  FFMA R13, R14, R13, R14 ;  /* 0x0000000d0e0d7223 */ /* 0x000fe2000000000e */
[----:B----4-:R-:W-:-:S05]  /*07e0*/  FMUL R12, R3, 1.4426950216293334961 ;  /* 0x3fb8aa3b030c7820 */ /* 0x010fca0000400000 */
[----:B------:R-:W-:-:S13]  /*07f0*/  FSETP.GEU.AND P0, PT, R12, -126, PT ;  /* 0xc2fc00000c00780b */ /* 0x000fda0003f0e000 */
[----:B------:R-:W-:-:S04]  /*0800*/  @!P0 FMUL R12, R12, 0.5 ;  /* 0x3f0000000c0c8820 */ /* 0x000fc80000400000 */
[----:B------:R-:W1:Y:S02]  /*0810*/  MUFU.EX2 R0, R12 ;  /* 0x0000000c00007308 */ /* 0x000e640000000800 */
[----:B-1----:R-:W-:-:S06]  /*0820*/  @!P0 FMUL R0, R0, R0 ;  /* 0x0000000000008220 */ /* 0x002fcc0000400000 */
[----:B------:R-:W1:Y:S01]  /*0830*/  FCHK P0, R0, R11 ;  /* 0x0000000b00007302 */ /* 0x000e620000000000 */
[----:B------:R-:W-:-:S04]  /*0840*/  FFMA R14, R0, R13, RZ ;  /* 0x0000000d000e7223 */ /* 0x000fc800000000ff */
[----:B------:R-:W-:-:S04]  /*0850*/  FFMA R3, -R11, R14, R0 ;  /* 0x0000000e0b037223 */ /* 0x000fc80000000100 */
[----:B------:R-:W-:Y:S01]  /*0860*/  FFMA R3, R13, R3, R14 ;  /* 0x000000030d037223 */ /* 0x000fe2000000000e */
[----:B-1----:R-:W-:Y:S06]  /*0870*/  @!P0 BRA `(.L_x_63) ;  /* 0x0000000000108947 */ /* 0x002fec0003800000 */
[----:B------:R-:W-:Y:S02]  /*0880*/  MOV R3, R0 ;  /* 0x0000000000037202 */ /* 0x000fe40000000f00 */
[----:B------:R-:W-:-:S07]  /*0890*/  MOV R12, 0x8b0 ;  /* 0x000008b0000c7802 */ /* 0x000fce0000000f00 */
[----:B0-23--:R-:W-:Y:S05]  /*08a0*/  CALL.REL.NOINC `($__internal_1_$__cuda_sm3x_div_rn_noftz_f32_slowpath) ;  /* 0x0000000000347944 */ /* 0x00dfea0003c00000 */
[----:B------:R-:W-:-:S07]  /*08b0*/  IMAD.MOV.U32 R3, RZ, RZ, R0 ;  /* 0x000000ffff037224 */ /* 0x000fce00078e0000 */
.L_x_63:
[----:B------:R-:W-:Y:S05]  /*08c0*/  BSYNC.RECONVERGENT B1 ;  /* 0x0000000000017941 */ /* 0x000fea0003800200 */
.L_x_62:
[----:B--2---:R-:W-:Y:S02]  /*08d0*/  IMAD R13, R2, R7, R4 ;  /* 0x00000007020d7224 */ /* 0x004fe400078e0204 */
[----:B------:R-:W-:Y:S02]  /*08e0*/  VIADD R5, R5, UR7 ;  /* 0x0000000705057c36 */ /* 0x000fe40008000000 */
[----:B---3--:R-:W-:-:S03]  /*08f0*/  IMAD.WIDE R12, R13, 0x4, R8 ;  /* 0x000000040d0c7825 */ /* 0x008fc600078e0208 */
[----:B------:R-:W-:Y:S01]  /*0900*/  ISETP.LT.AND P1, PT, R5, R6, PT ;  /* 0x000000060500720c */ /* 0x000fe20003f21270 */
[----:B------:R-:W-:Y:S01]  /*0910*/  IMAD R4, R6, UR6, R5 ;  /* 0x0000000606047c24 */ /* 0x000fe2000f8e0205 */
[----:B------:R1:W-:Y:S04]  /*0920*/  STG.E desc[UR4][R12.64], R3 ;  /* 0x000000030c007986 */ /* 0x0003e8000c101904 */
[----:B------:R-:W-:-:S13]  /*0930*/  ISETP.GE.AND P0, PT, R4, R7, PT ;  /* 0x000000070400720c */ /* 0x000fda0003f06270 */
[----:B-1----:R-:W-:Y:S05]  /*0940*/  @!P0 BRA P1, `(.L_x_64) ;  /* 0xfffffffc008c8947 */ /* 0x002fea000083ffff */
.L_x_61:
[----:B------:R-:W-:Y:S05]  /*0950*/  BSYNC.RECONVERGENT B0 ;  /* 0x0000000000007941 */ /* 0x000fea0003800200 */
.L_x_60:
[----:B------:R-:W-:Y:S06]  /*0960*/  BAR.SYNC.DEFER_BLOCKING 0x0 ;  /* 0x0000000000007b1d */ /* 0x000fec0000010000 */
[----:B------:R-:W-:Y:S05]  /*0970*/  EXIT ;  /* 0x000000000000794d */ /* 0x000fea0003800000 */
        .weak           $__internal_1_$__cuda_sm3x_div_rn_noftz_f32_slowpath
        .type           $__internal_1_$__cuda_sm3x_div_rn_noftz_f32_slowpath,@function
        .size           $__internal_1_$__cuda_sm3x_div_rn_noftz_f32_slowpath,(.L_x_194 - $__internal_1_$__cuda_sm3x_div_rn_noftz_f32_slowpath)
$__internal_1_$__cuda_sm3x_div_rn_noftz_f32_slowpath:
[----:B------:R-:W-:Y:S01]  /*0980*/  SHF.R.U32.HI R14, RZ, 0x17, R11 ;  /* 0x00000017ff0e7819 */ /* 0x000fe2000001160b */
[----:B------:R-:W-:Y:S01]  /*0990*/  BSSY.RECONVERGENT B2, `(.L_x_65) ;  /* 0x0000064000027945 */ /* 0x000fe20003800200 */
[----:B------:R-:W-:Y:S02]  /*09a0*/  SHF.R.U32.HI R0, RZ, 0x17, R3 ;  /* 0x00000017ff007819 */ /* 0x000fe40000011603 */
[----:B------:R-:W-:Y:S02]  /*09b0*/  LOP3.LUT R14, R14, 0xff, RZ, 0xc0, !PT ;  /* 0x000000ff0e0e7812 */ /* 0x000fe400078ec0ff */
[----:B------:R-:W-:Y:S02]  /*09c0*/  LOP3.LUT R18, R0, 0xff, RZ, 0xc0, !PT ;  /* 0x000000ff00127812 */ /* 0x000fe400078ec0ff */
[----:B------:R-:W-:Y:S01]  /*09d0*/  MOV R16, R11 ;  /* 0x0000000b00107202 */ /* 0x000fe20000000f00 */
[----:B------:R-:W-:Y:S02]  /*09e0*/  VIADD R15, R14, 0xffffffff ;  /* 0xffffffff0e0f7836 */ /* 0x000fe40000000000 */
[----:B------:R-:W-:-:S03]  /*09f0*/  VIADD R17, R18, 0xffffffff ;  /* 0xffffffff12117836 */ /* 0x000fc60000000000 */
[----:B------:R-:W-:-:S04]  /*0a00*/  ISETP.GT.U32.AND P0, PT, R15, 0xfd, PT ;  /* 0x000000fd0f00780c */ /* 0x000fc80003f04070 */
[----:B------:R-:W-:-:S13]  /*0a10*/  ISETP.GT.U32.OR P0, PT, R17, 0xfd, P0 ;  /* 0x000000fd1100780c */ /* 0x000fda0000704470 */
[----:B------:R-:W-:Y:S01]  /*0a20*/  @!P0 IMAD.MOV.U32 R13, RZ, RZ, RZ ;  /* 0x000000ffff0d8224 */ /* 0x000fe200078e00ff */
[----:B------:R-:W-:Y:S06]  /*0a30*/  @!P0 BRA `(.L_x_66) ;  /* 0x0000000000608947 */ /* 0x000fec0003800000 */
[----:B------:R-:W-:Y:S01]  /*0a40*/  FSETP.GTU.FTZ.AND P0, PT, |R3|, +INF , PT ;  /* 0x7f8000000300780b */ /* 0x000fe20003f1c200 */
[----:B------:R-:W-:Y:S01]  /*0a50*/  IMAD.MOV.U32 R0, RZ, RZ, R11 ;  /* 0x000000ffff007224 */ /* 0x000fe200078e000b */
        /* <DEDUP_REMOVED lines=15> */
[----:B------:R-:W-:Y:S02]  /*0b50*/  ISETP.GE.AND P0, PT, R17, RZ, PT ;  /* 0x000000ff1100720c */ /* 0x000fe40003f06270 */
[----:B------:R-:W-:-:S11]  /*0b60*/  ISETP.GE.AND P1, PT, R15, RZ, PT ;  /* 0x000000ff0f00720c */ /* 0x000fd60003f26270 */
[----:B------:R-:W-:Y:S02]  /*0b70*/  @P0 IMAD.MOV.U32 R13, RZ, RZ, RZ ;  /* 0x000000ffff0d0224 */ /* 0x000fe400078e00ff */
[----:B------:R-:W-:Y:S01]  /*0b80*/  @!P0 FFMA R3, R3, 1.84467440737095516160e+19, RZ ;  /* 0x5f80000003038823 */ /* 0x000fe200000000ff */
[----:B------:R-:W-:Y:S02]  /*0b90*/  @!P0 IMAD.MOV.U32 R13, RZ, RZ, -0x40 ;  /* 0xffffffc0ff0d8424 */ /* 0x000fe400078e00ff */
[----:B------:R-:W-:-:S03]  /*0ba0*/  @!P1 FFMA R16, R0, 1.84467440737095516160e+19, RZ ;  /* 0x5f80000000109823 */ /* 0x000fc600000000ff */
[----:B------:R-:W-:-:S07]  /*0bb0*/  @!P1 IADD3 R13, PT, PT, R13, 0x40, RZ ;  /* 0x000000400d0d9810 */ /* 0x000fce0007ffe0ff */
.L_x_66:
[----:B------:R-:W-:Y:S01]  /*0bc0*/  LEA R15, R14, 0xc0800000, 0x17 ;  /* 0xc08000000e0f7811 */ /* 0x000fe200078eb8ff */
[----:B------:R-:W-:Y:S04]  /*0bd0*/  BSSY.RECONVERGENT B3, `(.L_x_71) ;  /* 0x0000036000037945 */ /* 0x000fe80003800200 */
[----:B------:R-:W-:Y:S02]  /*0be0*/  IMAD.IADD R16, R16, 0x1, -R15 ;  /* 0x0000000110107824 */ /* 0x000fe400078e0a0f */
[----:B------:R-:W-:Y:S02]  /*0bf0*/  VIADD R15, R18, 0xffffff81 ;  /* 0xffffff81120f7836 */ /* 0x000fe40000000000 */
[----:B------:R0:W1:Y:S01]  /*0c00*/  MUFU.RCP R17, R16 ;  /* 0x0000001000117308 */ /* 0x0000620000001000 */
[----:B------:R-:W-:Y:S01]  /*0c10*/  FADD.FTZ R19, -R16, -RZ ;  /* 0x800000ff10137221 */ /* 0x000fe20000010100 */
[C---:B------:R-:W-:Y:S01]  /*0c20*/  IMAD R0, R15.reuse, -0x800000, R3 ;  /* 0xff8000000f007824 */ /* 0x040fe200078e0203 */
[----:B0-----:R-:W-:-:S05]  /*0c30*/  IADD3 R16, PT, PT, R15, 0x7f, -R14 ;  /* 0x0000007f0f107810 */ /* 0x001fca0007ffe80e */
[----:B------:R-:W-:Y:S02]  /*0c40*/  IMAD.IADD R13, R16, 0x1, R13 ;  /* 0x00000001100d7824 */ /* 0x000fe400078e020d */
[----:B-1----:R-:W-:-:S04]  /*0c50*/  FFMA R18, R17, R19, 1 ;  /* 0x3f80000011127423 */ /* 0x002fc80000000013 */
[----:B------:R-:W-:-:S04]  /*0c60*/  FFMA R3, R17, R18, R17 ;  /* 0x0000001211037223 */ /* 0x000fc80000000011 */
[----:B------:R-:W-:-:S04]  /*0c70*/  FFMA R18, R0, R3, RZ ;  /* 0x0000000300127223 */ /* 0x000fc800000000ff */
[----:B------:R-:W-:-:S04]  /*0c80*/  FFMA R17, R19, R18, R0 ;  /* 0x0000001213117223 */ /* 0x000fc80000000000 */
[----:B------:R-:W-:-:S04]  /*0c90*/  FFMA R18, R3, R17, R18 ;  /* 0x0000001103127223 */ /* 0x000fc80000000012 */
[----:B------:R-:W-:-:S04]  /*0ca0*/  FFMA R19, R19, R18, R0 ;  /* 0x0000001213137223 */ /* 0x000fc80000000000 */
[----:B------:R-:W-:-:S05]  /*0cb0*/  FFMA R0, R3, R19, R18 ;  /* 0x0000001303007223 */ /* 0x000fca0000000012 */
[----:B------:R-:W-:-:S04]  /*0cc0*/  SHF.R.U32.HI R14, RZ, 0x17, R0 ;  /* 0x00000017ff0e7819 */ /* 0x000fc80000011600 */
[----:B------:R-:W-:-:S04]  /*0cd0*/  LOP3.LUT R14, R14, 0xff, RZ, 0xc0, !PT ;  /* 0x000000ff0e0e7812 */ /* 0x000fc800078ec0ff */
[----:B------:R-:W-:-:S05]  /*0ce0*/  IADD3 R17, PT, PT, R14, R13, RZ ;  /* 0x0000000d0e117210 */ /* 0x000fca0007ffe0ff */
[----:B------:R-:W-:-:S05]  /*0cf0*/  VIADD R14, R17, 0xffffffff ;  /* 0xffffffff110e7836 */ /* 0x000fca0000000000 */
        /* <DEDUP_REMOVED lines=9> */
[-CC-:B------:R-:W-:Y:S01]  /*0d90*/  FFMA.RZ R13, R3, R19.reuse, R18.reuse ;  /* 0x00000013030d7223 */ /* 0x180fe2000000c012 */
[----:B------:R-:W-:Y:S02]  /*0da0*/  VIADD R16, R17, 0x20 ;  /* 0x0000002011107836 */ /* 0x000fe40000000000 */
[-CC-:B------:R-:W-:Y:S01]  /*0db0*/  FFMA.RM R14, R3, R19.reuse, R18.reuse ;  /* 0x00000013030e7223 */ /* 0x180fe20000004012 */
[----:B------:R-:W-:Y:S02]  /*0dc0*/  ISETP.NE.AND P2, PT, R17, RZ, PT ;  /* 0x000000ff1100720c */ /* 0x000fe40003f45270 */
[----:B------:R-:W-:Y:S01]  /*0dd0*/  LOP3.LUT R15, R13, 0x7fffff, RZ, 0xc0, !PT ;  /* 0x007fffff0d0f7812 */ /* 0x000fe200078ec0ff */
[----:B------:R-:W-:Y:S01]  /*0de0*/  FFMA.RP R13, R3, R19, R18 ;  /* 0x00000013030d7223 */ /* 0x000fe20000008012 */
[----:B------:R-:W-:Y:S01]  /*0df0*/  IMAD.MOV R3, RZ, RZ, -R17 ;  /* 0x000000ffff037224 */ /* 0x000fe200078e0a11 */
[----:B------:R-:W-:Y:S02]  /*0e00*/  ISETP.NE.AND P1, PT, R17, RZ, PT ;  /* 0x000000ff1100720c */ /* 0x000fe40003f25270 */
        /* <DEDUP_REMOVED lines=10> */
[----:B------:R-:W-:-:S04]  /*0eb0*/  LOP3.LUT R3, R3, R14, RZ, 0xc0, !PT ;  /* 0x0000000e03037212 */ /* 0x000fc800078ec0ff */
[----:B------:R-:W-:-:S04]  /*0ec0*/  IADD3 R3, PT, PT, R16, R3, RZ ;  /* 0x0000000310037210 */ /* 0x000fc80007ffe0ff */
[----:B------:R-:W-:Y:S01]  /*0ed0*/  LOP3.LUT R0, R3, R0, RZ, 0xfc, !PT ;  /* 0x0000000003007212 */ /* 0x000fe200078efcff */
[----:B------:R-:W-:Y:S06]  /*0ee0*/  BRA `(.L_x_74) ;  /* 0x0000000000107947 */ /* 0x000fec0003800000 */
.L_x_73:
[----:B------:R-:W-:-:S04]  /*0ef0*/  LOP3.LUT R0, R0, 0x80000000, RZ, 0xc0, !PT ;  /* 0x8000000000007812 */ /* 0x000fc800078ec0ff */
[----:B------:R-:W-:Y:S01]  /*0f00*/  LOP3.LUT R0, R0, 0x7f800000, RZ, 0xfc, !PT ;  /* 0x7f80000000007812 */ /* 0x000fe200078efcff */
[----:B------:R-:W-:Y:S06]  /*0f10*/  BRA `(.L_x_74) ;  /* 0x0000000000047947 */ /* 0x000fec0003800000 */
.L_x_72:
[----:B------:R-:W-:-:S07]  /*0f20*/  IMAD R0, R13, 0x800000, R0 ;  /* 0x008000000d007824 */ /* 0x000fce00078e0200 */
.L_x_74:
[----:B------:R-:W-:Y:S05]  /*0f30*/  BSYNC.RECONVERGENT B3 ;  /* 0x0000000000037941 */ /* 0x000fea0003800200 */
.L_x_71:
[----:B------:R-:W-:Y:S05]  /*0f40*/  BRA `(.L_x_75) ;  /* 0x0000000000207947 */ /* 0x000fea0003800000 */
.L_x_70:
[----:B------:R-:W-:-:S04]  /*0f50*/  LOP3.LUT R0, R16, 0x80000000, R3, 0x48, !PT ;  /* 0x8000000010007812 */ /* 0x000fc800078e4803 */
[----:B------:R-:W-:Y:S01]  /*0f60*/  LOP3.LUT R0, R0, 0x7f800000, RZ, 0xfc, !PT ;  /* 0x7f80000000007812 */ /* 0x000fe200078efcff */
[----:B------:R-:W-:Y:S06]  /*0f70*/  BRA `(.L_x_75) ;  /* 0x0000000000147947 */ /* 0x000fec0003800000 */
.L_x_69:
[----:B------:R-:W-:Y:S01]  /*0f80*/  LOP3.LUT R0, R16, 0x80000000, R3, 0x48, !PT ;  /* 0x8000000010007812 */ /* 0x000fe200078e4803 */
[----:B------:R-:W-:Y:S06]  /*0f90*/  BRA `(.L_x_75) ;  /* 0x00000000000c7947 */ /* 0x000fec0003800000 */
.L_x_68:
[----:B------:R-:W0:Y:S01]  /*0fa0*/  MUFU.RSQ R0, -QNAN ;  /* 0xffc0000000007908 */ /* 0x000e220000001400 */
[----:B------:R-:W-:Y:S05]  /*0fb0*/  BRA `(.L_x_75) ;  /* 0x0000000000047947 */ /* 0x000fea0003800000 */
.L_x_67:
[----:B------:R-:W-:-:S07]  /*0fc0*/  FADD.FTZ R0, R3, R0 ;  /* 0x0000000003007221 */ /* 0x000fce0000010000 */
.L_x_75:
[----:B------:R-:W-:Y:S05]  /*0fd0*/  BSYNC.RECONVERGENT B2 ;  /* 0x0000000000027941 */ /* 0x000fea0003800200 */
.L_x_65:
[----:B------:R-:W-:-:S04]  /*0fe0*/  IMAD.MOV.U32 R13, RZ, RZ, 0x0 ;  /* 0x00000000ff0d7424 */ /* 0x000fc800078e00ff */
[----:B0-----:R-:W-:Y:S05]  /*0ff0*/  RET.REL.NODEC R12 `(_Z32kSoftMaxWithOffAndPositionBiasesPfS_S_S_ii) ;  /* 0xfffffff00c007950 */ /* 0x001fea0003c3ffff */
.L_x_76:
        /* <DEDUP_REMOVED lines=16> */
.L_x_194:


//--------------------- .text._Z30kSoftMaxReluWithPositionBiasesPfS_S_S_S_S_iiif --------------------------
	.section	.text._Z30kSoftMaxReluWithPositionBiasesPfS_S_S_S_S_iiif,"ax",@progbits
	.align	128
        .global         _Z30kSoftMaxReluWithPositionBiasesPfS_S_S_S_S_iiif
        .type           _Z30kSoftMaxReluWithPositionBiasesPfS_S_S_S_S_iiif,@function
        .size           _Z30kSoftMaxReluWithPositionBiasesPfS_S_S_S_S_iiif,(.L_x_197 - _Z30kSoftMaxReluWithPositionBiasesPfS_S_S_S_S_iiif)
        .other          _Z30kSoftMaxReluWithPositionBiasesPfS_S_S_S_S_iiif,@"STO_CUDA_ENTRY STV_DEFAULT"
_Z30kSoftMaxReluWithPositionBiasesPfS_S_S_S_S_iiif:
.text._Z30kSoftMaxReluWithPositionBiasesPfS_S_S_S_S_iiif:
[----:B------:R-:W-:Y:S01]  /*0000*/  LDC R1, c[0x0][0x37c] ;  /* 0x0000df00ff017b82 */ /* 0x000fe20000000800 */
[----:B------:R-:W0:Y:S07]  /*0010*/  S2R R10, SR_TID.X ;  /* 0x00000000000a7919 */ /* 0x000e2e0000002100 */
[----:B------:R-:W0:Y:S01]  /*0020*/  S2UR UR4, SR_CTAID.Y ;  /* 0x00000000000479c3 */ /* 0x000e220000002600 */
[----:B------:R-:W1:Y:S01]  /*0030*/  LDCU.64 UR6, c[0x0][0x3b0] ;  /* 0x00007600ff0677ac */ /* 0x000e620008000a00 */
[----:B------:R-:W-:Y:S01]  /*0040*/  BSSY.RECONVERGENT B1, `(.L_x_77) ;  /* 0x00000a6000017945 */ /* 0x000fe20003800200 */
[----:B------:R-:W2:Y:S01]  /*0050*/  S2R R11, SR_CTAID.X ;  /* 0x00000000000b7919 */ /* 0x000ea20000002500 */
[----:B------:R-:W-:Y:S01]  /*0060*/  MOV R0, 0xff7fffff ;  /* 0xff7fffff00007802 */ /* 0x000fe20000000f00 */
[----:B------:R-:W3:Y:S03]  /*0070*/  LDCU UR8, c[0x0][0x3b8] ;  /* 0x00007700ff0877ac */ /* 0x000ee60008000800 */
[----:B------:R-:W4:Y:S01]  /*0080*/  S2UR UR5, SR_CgaCtaId ;  /* 0x00000000000579c3 */ /* 0x000f220000008800 */
[----:B-1----:R-:W-:-:S04]  /*0090*/  IMAD.U32 R17, RZ, RZ, UR6 ;  /* 0x00000006ff117e24 */ /* 0x002fc8000f8e00ff */
[C---:B0-----:R-:W-:Y:S01]  /*00a0*/  IMAD R12, R17.reuse, UR4, R10 ;  /* 0x00000004110c7c24 */ /* 0x041fe2000f8e020a */
[----:B------:R-:W-:Y:S02]  /*00b0*/  UMOV UR4, 0x400 ;  /* 0x0000040000047882 */ /* 0x000fe40000000000 */
[----:B----4-:R-:W-:Y:S01]  /*00c0*/  ULEA UR4, UR5, UR4, 0x18 ;  /* 0x0000000405047291 */ /* 0x010fe2000f8ec0ff */
[----:B------:R-:W-:Y:S01]  /*00d0*/  VIADD R12, R12, UR7 ;  /* 0x000000070c0c7c36 */ /* 0x000fe20008000000 */
[----:B------:R-:W0:Y:S04]  /*00e0*/  LDCU.64 UR6, c[0x0][0x358] ;  /* 0x00006b00ff0677ac */ /* 0x000e280008000a00 */
[----:B---3--:R-:W-:Y:S02]  /*00f0*/  ISETP.GE.AND P1, PT, R12, UR8, PT ;  /* 0x000000080c007c0c */ /* 0x008fe4000bf26270 */
[----:B------:R-:W-:-:S02]  /*0100*/  LEA R13, R17, UR4, 0x2 ;  /* 0x00000004110d7c11 */ /* 0x000fc4000f8e10ff */
[----:B------:R-:W-:-:S13]  /*0110*/  ISETP.LT.AND P1, PT, R10, R17, !P1 ;  /* 0x000000110a00720c */ /* 0x000fda0004f21270 */
[----:B0-2---:R-:W-:Y:S05]  /*0120*/  @!P1 BRA `(.L_x_78) ;  /* 0x00000008005c9947 */ /* 0x005fea0003800000 */
[----:B------:R-:W0:Y:S01]  /*0130*/  LDC R4, c[0x0][0x360] ;  /* 0x0000d800ff047b82 */ /* 0x000e220000000800 */
[----:B------:R-:W-:Y:S01]  /*0140*/  IMAD.MOV.U32 R0, RZ, RZ, -0x800001 ;  /* 0xff7fffffff007424 */ /* 0x000fe200078e00ff */
[----:B------:R-:W-:Y:S01]  /*0150*/  MOV R5, R10 ;  /* 0x0000000a00057202 */ /* 0x000fe20000000f00 */
[----:B------:R-:W-:-:S07]  /*0160*/  IMAD.MOV.U32 R7, RZ, RZ, R12 ;  /* 0x000000ffff077224 */ /* 0x000fce00078e000c */
.L_x_100:
[----:B------:R-:W1:Y:S08]  /*0170*/  LDC.64 R2, c[0x0][0x3b8] ;  /* 0x0000ee00ff027b82 */ /* 0x000e700000000a00 */
[----:B------:R-:W2:Y:S08]  /*0180*/  LDC.64 R16, c[0x0][0x3a8] ;  /* 0x0000ea00ff107b82 */ /* 0x000eb00000000a00 */
[----:B------:R-:W3:Y:S01]  /*0190*/  LDC.64 R14, c[0x0][0x380] ;  /* 0x0000e000ff0e7b82 */ /* 0x000ee20000000a00 */
[----:B-1----:R-:W-:-:S02]  /*01a0*/  IMAD R9, R11, R2, R7 ;  /* 0x000000020b097224 */ /* 0x002fc400078e0207 */
[----:B--2---:R-:W-:-:S06]  /*01b0*/  IMAD.WIDE R16, R5, 0x4, R16 ;  /* 0x0000000405107825 */ /* 0x004fcc00078e0210 */
[----:B------:R-:W2:Y:S01]  /*01c0*/  LDG.E R17, desc[UR6][R16.64] ;  /* 0x0000000610117981 */ /* 0x000ea2000c1e1900 */
[----:B---3--:R-:W-:-:S06]  /*01d0*/  IMAD.WIDE R14, R9, 0x4, R14 ;  /* 0x00000004090e7825 */ /* 0x008fcc00078e020e */
[----:B------:R-:W2:Y:S01]  /*01e0*/  LDG.E R14, desc[UR6][R14.64] ;  /* 0x000000060e0e7981 */ /* 0x000ea2000c1e1900 */
[----:B------:R-:W-:Y:S01]  /*01f0*/  LEA R2, R5, R13, 0x2 ;  /* 0x0000000d05027211 */ /* 0x000fe200078e10ff */
[----:B------:R-:W-:Y:S01]  /*0200*/  BSSY.RECONVERGENT B0, `(.L_x_79) ;  /* 0x000007d000007945 */ /* 0x000fe20003800200 */
[----:B--2---:R-:W-:-:S04]  /*0210*/  FADD R9, R14, R17 ;  /* 0x000000110e097221 */ /* 0x004fc80000000000 */
[----:B------:R-:W-:Y:S01]  /*0220*/  FADD R6, R9, -0.5 ;  /* 0xbf00000009067421 */ /* 0x000fe20000000000 */
[----:B------:R1:W-:Y:S04]  /*0230*/  STS [R2], R9 ;  /* 0x0000000902007388 */ /* 0x0003e80000000800 */
[----:B------:R-:W-:-:S13]  /*0240*/  FSETP.GE.AND P0, PT, R6, R3, PT ;  /* 0x000000030600720b */ /* 0x000fda0003f06000 */
[----:B-1----:R-:W-:Y:S05]  /*0250*/  @!P0 BRA `(.L_x_80) ;  /* 0x0000000400dc8947 */ /* 0x002fea0003800000 */
[----:B------:R-:W-:Y:S01]  /*0260*/  FADD R2, R6, -3 ;  /* 0xc040000006027421 */ /* 0x000fe20000000000 */
[----:B------:R-:W-:Y:S01]  /*0270*/  BSSY.RECONVERGENT B2, `(.L_x_81) ;  /* 0x0000043000027945 */ /* 0x000fe20003800200 */
[----:B------:R-:W-:-:S03]  /*0280*/  PLOP3.LUT P0, PT, PT, PT, PT, 0x80, 0x8 ;  /* 0x000000000008781c */ /* 0x000fc60003f0f070 */
[----:B------:R-:W-:-:S13]  /*0290*/  FSETP.GE.AND P2, PT, R2, R3, PT ;  /* 0x000000030200720b */ /* 0x000fda0003f46000 */
[----:B------:R-:W-:Y:S05]  /*02a0*/  @!P2 BRA `(.L_x_82) ;  /* 0x0000000000fca947 */ /* 0x000fea0003800000 */
[----:B------:R-:W-:-:S07]  /*02b0*/  FADD R3, R3, 3 ;  /* 0x4040000003037421 */ /* 0x000fce0000000000 */
.L_x_91:
[C---:B------:R-:W-:Y:S01]  /*02c0*/  FSETP.GT.AND P5, PT, R6.reuse, 80, PT ;  /* 0x42a000000600780b */ /* 0x040fe20003fa4000 */
[----:B------:R-:W-:Y:S01]  /*02d0*/  FADD R15, R6, -1 ;  /* 0xbf800000060f7421 */ /* 0x000fe20000000000 */
[----:B------:R-:W-:Y:S01]  /*02e0*/  BSSY.RECONVERGENT B3, `(.L_x_83) ;  /* 0x0000010000037945 */ /* 0x000fe20003800200 */
[----:B------:R-:W-:Y:S02]  /*02f0*/  PLOP3.LUT P0, PT, PT, PT, PT, 0x8, 0x80 ;  /* 0x000000000080781c */ /* 0x000fe40003f0e170 */
[C---:B------:R-:W-:Y:S01]  /*0300*/  FADD R16, R15.reuse, -1 ;  /* 0xbf8000000f107421 */ /* 0x040fe20000000000 */
[----:B------:R-:W-:-:S03]  /*0310*/  FSETP.GT.AND P2, PT, R15, 80, PT ;  /* 0x42a000000f00780b */ /* 0x000fc60003f44000 */
[C---:B------:R-:W-:Y:S01]  /*0320*/  FADD R2, R16.reuse, -1 ;  /* 0xbf80000010027421 */ /* 0x040fe20000000000 */
[----:B------:R-:W-:-:S04]  /*0330*/  FSETP.GT.AND P3, PT, R16, 80, PT ;  /* 0x42a000001000780b */ /* 0x000fc80003f64000 */
[----:B------:R-:W-:Y:S01]  /*0340*/  FSETP.GT.AND P4, PT, R2, 80, PT ;  /* 0x42a000000200780b */ /* 0x000fe20003f84000 */
[----:B------:R-:W-:-:S12]  /*0350*/  @P5 BRA `(.L_x_84) ;  /* 0x0000000000205947 */ /* 0x000fd80003800000 */
[----:B------:R-:W-:-:S05]  /*0360*/  FMUL R8, R6, 1.4426950216293334961 ;  /* 0x3fb8aa3b06087820 */ /* 0x000fca0000400000 */
[----:B------:R-:W-:-:S13]  /*0370*/  FSETP.GEU.AND P5, PT, R8, -126, PT ;  /* 0xc2fc00000800780b */ /* 0x000fda0003fae000 */
[----:B------:R-:W-:-:S04]  /*0380*/  @!P5 FMUL R8, R8, 0.5 ;  /* 0x3f0000000808d820 */ /* 0x000fc80000400000 */
[----:B------:R-:W1:Y:S02]  /*0390*/  MUFU.EX2 R6, R8 ;  /* 0x0000000800067308 */ /* 0x000e640000000800 */
[----:B-1----:R-:W-:-:S04]  /*03a0*/  @!P5 FMUL R6, R6, R6 ;  /* 0x000000060606d220 */ /* 0x002fc80000400000 */
[----:B------:R-:W-:-:S06]  /*03b0*/  FADD R14, R6, 1 ;  /* 0x3f800000060e7421 */ /* 0x000fcc0000000000 */
[----:B------:R-:W1:Y:S02]  /*03c0*/  MUFU.LG2 R14, R14 ;  /* 0x0000000e000e7308 */ /* 0x000e640000000c00 */
[----:B-1----:R-:W-:-:S07]  /*03d0*/  FMUL R6, R14, 0.69314718246459960938 ;  /* 0x3f3172180e067820 */ /* 0x002fce0000400000 */
.L_x_84:
[----:B------:R-:W-:Y:S05]  /*03e0*/  BSYNC.RECONVERGENT B3 ;  /* 0x0000000000037941 */ /* 0x000fea0003800200 */
.L_x_83:
[----:B------:R-:W-:Y:S01]  /*03f0*/  BSSY.RECONVERGENT B3, `(.L_x_85) ;  /* 0x000000c000037945 */ /* 0x000fe20003800200 */
[----:B------:R-:W-:Y:S01]  /*0400*/  FADD R14, R6, R9 ;  /* 0x00000009060e7221 */ /* 0x000fe20000000000 */
[----:B------:R-:W-:Y:S02]  /*0410*/  IMAD.MOV.U32 R9, RZ, RZ, R15 ;  /* 0x000000ffff097224 */ /* 0x000fe400078e000f */
[----:B------:R-:W-:Y:S05]  /*0420*/  @P2 BRA `(.L_x_86) ;  /* 0x0000000000202947 */ /* 0x000fea0003800000 */
        /* <DEDUP_REMOVED lines=8> */
.L_x_86:
[----:B------:R-:W-:Y:S05]  /*04b0*/  BSYNC.RECONVERGENT B3 ;  /* 0x0000000000037941 */ /* 0x000fea0003800200 */
.L_x_85:
[----:B------:R-:W-:Y:S01]  /*04c0*/  BSSY.RECONVERGENT B3, `(.L_x_87) ;  /* 0x000000c000037945 */ /* 0x000fe20003800200 */
[----:B------:R-:W-:Y:S01]  /*04d0*/  FADD R14, R14, R9 ;  /* 0x000000090e0e7221 */ /* 0x000fe20000000000 */
[----:B------:R-:W-:Y:S02]  /*04e0*/  MOV R9, R16 ;  /* 0x0000001000097202 */ /* 0x000fe40000000f00 */
        /* <DEDUP_REMOVED lines=9> */
.L_x_88:
[----:B------:R-:W-:Y:S05]  /*0580*/  BSYNC.RECONVERGENT B3 ;  /* 0x0000000000037941 */ /* 0x000fea0003800200 */
.L_x_87:
        /* <DEDUP_REMOVED lines=12> */
.L_x_90:
[----:B------:R-:W-:Y:S05]  /*0650*/  BSYNC.RECONVERGENT B3 ;  /* 0x0000000000037941 */ /* 0x000fea0003800200 */
.L_x_89:
[----:B------:R-:W-:Y:S01]  /*0660*/  FADD R6, R2, -1 ;  /* 0xbf80000002067421 */ /* 0x000fe20000000000 */
[----:B------:R-:W-:-:S04]  /*0670*/  FADD R9, R14, R9 ;  /* 0x000000090e097221 */ /* 0x000fc80000000000 */
[----:B------:R-:W-:-:S13]  /*0680*/  FSETP.GE.AND P2, PT, R6, R3, PT ;  /* 0x000000030600720b */ /* 0x000fda0003f46000 */
[----:B------:R-:W-:Y:S05]  /*0690*/  @P2 BRA `(.L_x_91) ;  /* 0xfffffffc00082947 */ /* 0x000fea000383ffff */
.L_x_82:
[----:B------:R-:W-:Y:S05]  /*06a0*/  BSYNC.RECONVERGENT B2 ;  /* 0x0000000000027941 */ /* 0x000fea0003800200 */
.L_x_81:
[----:B------:R-:W1:Y:S01]  /*06b0*/  LDC R15, c[0x0][0x3bc] ;  /* 0x0000ef00ff0f7b82 */ /* 0x000e620000000800 */
[----:B------:R-:W-:Y:S01]  /*06c0*/  FADD R8, R6, -1 ;  /* 0xbf80000006087421 */ /* 0x000fe20000000000 */
[----:B------:R-:W-:Y:S04]  /*06d0*/  BSSY.RECONVERGENT B2, `(.L_x_92) ;  /* 0x0000020000027945 */ /* 0x000fe80003800200 */
[----:B-1----:R-:W-:-:S13]  /*06e0*/  FSETP.GE.AND P2, PT, R8, R15, PT ;  /* 0x0000000f0800720b */ /* 0x002fda0003f46000 */
[----:B------:R-:W-:Y:S05]  /*06f0*/  @!P2 BRA `(.L_x_93) ;  /* 0x000000000074a947 */ /* 0x000fea0003800000 */
[----:B------:R-:W-:Y:S01]  /*0700*/  FSETP.GT.AND P2, PT, R6, 80, PT ;  /* 0x42a000000600780b */ /* 0x000fe20003f44000 */
[----:B------:R-:W-:Y:S01]  /*0710*/  BSSY.RECONVERGENT B3, `(.L_x_94) ;  /* 0x000000c000037945 */ /* 0x000fe20003800200 */
[----:B------:R-:W-:Y:S02]  /*0720*/  PLOP3.LUT P0, PT, PT, PT, PT, 0x8, 0x80 ;  /* 0x000000000080781c */ /* 0x000fe40003f0e170 */
[----:B------:R-:W-:-:S09]  /*0730*/  FSETP.GT.AND P3, PT, R8, 80, PT ;  /* 0x42a000000800780b */ /* 0x000fd20003f64000 */
        /* <DEDUP_REMOVED lines=9> */
.L_x_95:
[----:B------:R-:W-:Y:S05]  /*07d0*/  BSYNC.RECONVERGENT B3 ;  /* 0x0000000000037941 */ /* 0x000fea0003800200 */
.L_x_94:
        /* <DEDUP_REMOVED lines=12> */
.L_x_97:
[----:B------:R-:W-:Y:S05]  /*08a0*/  BSYNC.RECONVERGENT B3 ;  /* 0x0000000000037941 */ /* 0x000fea0003800200 */
.L_x_96:
[----:B------:R-:W-:Y:S01]  /*08b0*/  FADD R6, R8, -1 ;  /* 0xbf80000008067421 */ /* 0x000fe20000000000 */
[----:B------:R-:W-:-:S07]  /*08c0*/  FADD R9, R14, R9 ;  /* 0x000000090e097221 */ /* 0x000fce0000000000 */
.L_x_93:
[----:B------:R-:W-:Y:S05]  /*08d0*/  BSYNC.RECONVERGENT B2 ;  /* 0x0000000000027941 */ /* 0x000fea0003800200 */
.L_x_92:
[----:B------:R-:W-:-:S13]  /*08e0*/  FSETP.GE.OR P0, PT, R6, R15, P0 ;  /* 0x0000000f0600720b */ /* 0x000fda0000706400 */
[----:B------:R-:W-:Y:S05]  /*08f0*/  @!P0 BRA `(.L_x_80) ;  /* 0x0000000000348947 */ /* 0x000fea0003800000 */
[----:B------:R-:W-:Y:S01]  /*0900*/  FSETP.GT.AND P0, PT, R6, 80, PT ;  /* 0x42a000000600780b */ /* 0x000fe20003f04000 */
[----:B------:R-:W-:-:S12]  /*0910*/  BSSY.RECONVERGENT B2, `(.L_x_98) ;  /* 0x000000a000027945 */ /* 0x000fd80003800200 */
        /* <DEDUP_REMOVED lines=9> */
.L_x_99:
[----:B------:R-:W-:Y:S05]  /*09b0*/  BSYNC.RECONVERGENT B2 ;  /* 0x0000000000027941 */ /* 0x000fea0003800200 */
.L_x_98:
[----:B------:R-:W-:-:S07]  /*09c0*/  FADD R9, R9, R6 ;  /* 0x0000000609097221 */ /* 0x000fce0000000000 */
.L_x_80:
[----:B------:R-:W-:Y:S05]  /*09d0*/  BSYNC.RECONVERGENT B0 ;  /* 0x0000000000007941 */ /* 0x000fea0003800200 */
.L_x_79:
[----:B------:R-:W1:Y:S01]  /*09e0*/  LDCU UR8, c[0x0][0x3b0] ;  /* 0x00007600ff0877ac */ /* 0x000e620008000800 */
[----:B------:R-:W-:Y:S01]  /*09f0*/  LEA R2, R5, UR4, 0x2 ;  /* 0x0000000405027c11 */ /* 0x000fe2000f8e10ff */
[C---:B0-----:R-:W-:Y:S01]  /*0a00*/  IMAD.IADD R7, R4.reuse, 0x1, R7 ;  /* 0x0000000104077824 */ /* 0x041fe200078e0207 */
[----:B------:R-:W-:Y:S01]  /*0a10*/  IADD3 R5, PT, PT, R4, R5, RZ ;  /* 0x0000000504057210 */ /* 0x000fe20007ffe0ff */
[----:B------:R-:W0:Y:S01]  /*0a20*/  LDCU UR5, c[0x0][0x3b8] ;  /* 0x00007700ff0577ac */ /* 0x000e220008000800 */
[----:B------:R-:W-:Y:S01]  /*0a30*/  FSETP.GEU.AND P0, PT, R0, R9, PT ;  /* 0x000000090000720b */ /* 0x000fe20003f0e000 */
[----:B------:R2:W-:Y:S03]  /*0a40*/  STS [R2], R9 ;  /* 0x0000000902007388 */ /* 0x0005e60000000800 */
[----:B------:R-:W-:Y:S01]  /*0a50*/  FSEL R0, R9, R0, !P0 ;  /* 0x0000000009007208 */ /* 0x000fe20004000000 */
[----:B-1----:R-:W-:Y:S01]  /*0a60*/  IMAD.U32 R17, RZ, RZ, UR8 ;  /* 0x00000008ff117e24 */ /* 0x002fe2000f8e00ff */
[----:B0-----:R-:W-:-:S04]  /*0a70*/  ISETP.GE.AND P2, PT, R7, UR5, PT ;  /* 0x0000000507007c0c */ /* 0x001fc8000bf46270 */
[----:B------:R-:W-:-:S13]  /*0a80*/  ISETP.LT.AND P3, PT, R5, R17, PT ;  /* 0x000000110500720c */ /* 0x000fda0003f61270 */
[----:B--2---:R-:W-:Y:S05]  /*0a90*/  @!P2 BRA P3, `(.L_x_100) ;  /* 0xfffffff400b4a947 */ /* 0x004fea000183ffff */
.L_x_78:
[----:B------:R-:W-:Y:S05]  /*0aa0*/  BSYNC.RECONVERGENT B1 ;  /* 0x0000000000017941 */ /* 0x000fea0003800200 */
.L_x_77:
[----:B------:R-:W-:Y:S01]  /*0ab0*/  LEA R17, R17, R13, 0x2 ;  /* 0x0000000d11117211 */ /* 0x000fe200078e10ff */
[----:B------:R-:W0:Y:S01]  /*0ac0*/  LDCU UR5, c[0x0][0x360] ;  /* 0x00006c00ff0577ac */ /* 0x000e220008000800 */
[----:B------:R-:W1:Y:S03]  /*0ad0*/  LDC.64 R2, c[0x0][0x3a0] ;  /* 0x0000e800ff027b82 */ /* 0x000e660000000a00 */
[----:B------:R-:W-:-:S05]  /*0ae0*/  IMAD R5, R10, 0x4, R17 ;  /* 0x000000040a057824 */ /* 0x000fca00078e0211 */
[----:B------:R2:W-:Y:S01]  /*0af0*/  STS [R5], R0 ;  /* 0x0000000005007388 */ /* 0x0005e20000000800 */
[----:B0-----:R-:W-:Y:S01]  /*0b00*/  UISETP.GE.U32.AND UP0, UPT, UR5, 0x2, UPT ;  /* 0x000000020500788c */ /* 0x001fe2000bf06070 */
[----:B-1----:R-:W-:Y:S01]  /*0b10*/  IMAD.WIDE.U32 R2, R11, 0x4, R2 ;  /* 0x000000040b027825 */ /* 0x002fe200078e0002 */
[----:B------:R-:W-:Y:S07]  /*0b20*/  BAR.SYNC.DEFER_BLOCKING 0x0 ;  /* 0x0000000000007b1d */ /* 0x000fee0000010000 */
[----:B--2---:R-:W-:Y:S05]  /*0b30*/  BRA.U !UP0, `(.L_x_101) ;  /* 0x00000001083c7547 */ /* 0x004fea000b800000 */
[----:B------:R-:W-:-:S07]  /*0b40*/  MOV R0, UR5 ;  /* 0x0000000500007c02 */ /* 0x000fce0008000f00 */
.L_x_102:
[----:B------:R-:W-:-:S04]  /*0b50*/  SHF.R.U32.HI R8, RZ, 0x1, R0 ;  /* 0x00000001ff087819 */ /* 0x000fc80000011600 */
[----:B------:R-:W-:-:S13]  /*0b60*/  ISETP.GE.U32.AND P0, PT, R10, R8, PT ;  /* 0x000000080a00720c */ /* 0x000fda0003f06070 */
[----:B------:R-:W-:Y:S01]  /*0b70*/  @!P0 IMAD R4, R8, 0x4, R5 ;  /* 0x0000000408048824 */ /* 0x000fe200078e0205 */
[----:B------:R-:W-:Y:S05]  /*0b80*/  @!P0 LDS R7, [R5] ;  /* 0x0000000005078984 */ /* 0x000fea0000000800 */
        /* <DEDUP_REMOVED lines=9> */
[----:B0-----:R-:W-:Y:S05]  /*0c20*/  @P0 BRA `(.L_x_102) ;  /* 0xfffffffc00c80947 */ /* 0x001fea000383ffff */
.L_x_101:
[----:B------:R-:W2:Y:S01]  /*0c30*/  LDG.E R2, desc[UR6][R2.64] ;  /* 0x0000000602027981 */ /* 0x000ea2000c1e1900 */
[----:B------:R-:W-:Y:S01]  /*0c40*/  BSSY.RECONVERGENT B0, `(.L_x_103) ;  /* 0x000001f000007945 */ /* 0x000fe20003800200 */
[----:B------:R-:W-:Y:S02]  /*0c50*/  IMAD.MOV.U32 R0, RZ, RZ, RZ ;  /* 0x000000ffff007224 */ /* 0x000fe400078e00ff */
[----:B------:R-:W2:Y:S01]  /*0c60*/  LDS R7, [R17] ;  /* 0x0000000011077984 */ /* 0x000ea20000000800 */
[----:B------:R-:W-:Y:S01]  /*0c70*/  BAR.SYNC.DEFER_BLOCKING 0x0 ;  /* 0x0000000000007b1d */ /* 0x000fe20000010000 */
[----:B--2---:R-:W-:-:S05]  /*0c80*/  FMNMX R7, R2, R7, !PT ;  /* 0x0000000702077209 */ /* 0x004fca0007800000 */
[----:B------:R-:W-:Y:S05]  /*0c90*/  @!P1 BRA `(.L_x_104) ;  /* 0x0000000000649947 */ /* 0x000fea0003800000 */
[----:B------:R-:W0:Y:S01]  /*0ca0*/  LDC R16, c[0x0][0x3b8] ;  /* 0x0000ee00ff107b82 */ /* 0x000e220000000800 */
[----:B------:R-:W-:Y:S02]  /*0cb0*/  HFMA2 R0, -RZ, RZ, 0, 0 ;  /* 0x00000000ff007431 */ /* 0x000fe400000001ff */
[----:B------:R-:W-:Y:S01]  /*0cc0*/  IMAD.MOV.U32 R4, RZ, RZ, R10 ;  /* 0x000000ffff047224 */ /* 0x000fe200078e000a */
[----:B------:R-:W-:-:S04]  /*0cd0*/  MOV R3, R12 ;  /* 0x0000000c00037202 */ /* 0x000fc80000000f00 */
[----:B------:R-:W1:Y:S03]  /*0ce0*/  LDC R21, c[0x0][0x3b0] ;  /* 0x0000ec00ff157b82 */ /* 0x000e660000000800 */
.L_x_105:
[----:B------:R-:W-:Y:S02]  /*0cf0*/  LEA R6, R4, UR4, 0x2 ;  /* 0x0000000404067c11 */ /* 0x000fe4000f8e10ff */
[----:B------:R-:W-:-:S03]  /*0d00*/  IADD3 R3, PT, PT, R3, UR5, RZ ;  /* 0x0000000503037c10 */ /* 0x000fc6000fffe0ff */
[----:B------:R-:W2:Y:S01]  /*0d10*/  LDS R8, [R6] ;  /* 0x0000000006087984 */ /* 0x000ea20000000800 */
[----:B0-----:R-:W-:Y:S01]  /*0d20*/  ISETP.GE.AND P2, PT, R3, R16, PT ;  /* 0x000000100300720c */ /* 0x001fe20003f46270 */
[----:B--2---:R-:W-:Y:S01]  /*0d30*/  FADD R9, -R7, R8 ;  /* 0x0000000807097221 */ /* 0x004fe20000000100 */
[C---:B------:R-:W-:Y:S02]  /*0d40*/  IMAD R8, R4.reuse, 0x4, R13 ;  /* 0x0000000404087824 */ /* 0x040fe400078e020d */
[----:B------:R-:W-:Y:S02]  /*0d50*/  VIADD R4, R4, UR5 ;  /* 0x0000000504047c36 */ /* 0x000fe40008000000 */
[----:B------:R-:W-:Y:S03]  /*0d60*/  STS [R6], R9 ;  /* 0x0000000906007388 */ /* 0x000fe60000000800 */
[----:B-1----:R-:W-:Y:S01]  /*0d70*/  ISETP.LT.AND P3, PT, R4, R21, PT ;  /* 0x000000150400720c */ /* 0x002fe20003f61270 */
[----:B------:R-:W0:Y:S02]  /*0d80*/  LDS R15, [R8] ;  /* 0x00000000080f7984 */ /* 0x000e240000000800 */
[----:B0-----:R-:W-:-:S05]  /*0d90*/  FADD R15, -R2, R15 ;  /* 0x0000000f020f7221 */ /* 0x001fca0000000100 */
[----:B------:R-:W-:Y:S04]  /*0da0*/  STS [R8], R15 ;  /* 0x0000000f08007388 */ /* 0x000fe80000000800 */
[----:B------:R-:W0:Y:S02]  /*0db0*/  LDS R14, [R6] ;  /* 0x00000000060e7984 */ /* 0x000e240000000800 */
[----:B0-----:R-:W-:-:S05]  /*0dc0*/  FMUL R14, R14, 1.4426950216293334961 ;  /* 0x3fb8aa3b0e0e7820 */ /* 0x001fca0000400000 */
[----:B------:R-:W-:-:S13]  /*0dd0*/  FSETP.GEU.AND P0, PT, R14, -126, PT ;  /* 0xc2fc00000e00780b */ /* 0x000fda0003f0e000 */
[----:B------:R-:W-:-:S04]  /*0de0*/  @!P0 FMUL R14, R14, 0.5 ;  /* 0x3f0000000e0e8820 */ /* 0x000fc80000400000 */
[----:B------:R-:W0:Y:S02]  /*0df0*/  MUFU.EX2 R19, R14 ;  /* 0x0000000e00137308 */ /* 0x000e240000000800 */
[----:B0-----:R-:W-:-:S04]  /*0e00*/  @!P0 FMUL R19, R19, R19 ;  /* 0x0000001313138220 */ /* 0x001fc80000400000 */
[----:B------:R-:W-:Y:S01]  /*0e10*/  FADD R0, R19, R0 ;  /* 0x0000000013007221 */ /* 0x000fe20000000000 */
[----:B------:R-:W-:Y:S06]  /*0e20*/  @!P2 BRA P3, `(.L_x_105) ;  /* 0xfffffffc00b0a947 */ /* 0x000fec000183ffff */
.L_x_104:
[----:B------:R-:W-:Y:S05]  /*0e30*/  BSYNC.RECONVERGENT B0 ;  /* 0x0000000000007941 */ /* 0x000fea0003800200 */
.L_x_103:
[----:B------:R0:W-:Y:S01]  /*0e40*/  STS [R5], R0 ;  /* 0x0000000005007388 */ /* 0x0001e20000000800 */
[----:B------:R-:W-:Y:S01]  /*0e50*/  UISETP.GE.U32.AND UP0, UPT, UR5, 0x2, UPT ;  /* 0x000000020500788c */ /* 0x000fe2000bf06070 */
[----:B------:R-:W-:Y:S08]  /*0e60*/  BAR.SYNC.DEFER_BLOCKING 0x0 ;  /* 0x0000000000007b1d */ /* 0x000ff00000010000 */
[----:B0-----:R-:W-:Y:S05]  /*0e70*/  BRA.U !UP0, `(.L_x_106) ;  /* 0x0000000108307547 */ /* 0x001fea000b800000 */
[----:B------:R-:W-:-:S07]  /*0e80*/  MOV R0, UR5 ;  /* 0x0000000500007c02 */ /* 0x000fce0008000f00 */
.L_x_107:
[----:B------:R-:W-:-:S04]  /*0e90*/  SHF.R.U32.HI R6, RZ, 0x1, R0 ;  /* 0x00000001ff067819 */ /* 0x000fc80000011600 */
[----:B------:R-:W-:-:S13]  /*0ea0*/  ISETP.GE.U32.AND P0, PT, R10, R6, PT ;  /* 0x000000060a00720c */ /* 0x000fda0003f06070 */
[----:B------:R-:W-:Y:S01]  /*0eb0*/  @!P0 IMAD R3, R6, 0x4, R5 ;  /* 0x0000000406038824 */ /* 0x000fe200078e0205 */
[----:B------:R-:W-:Y:S05]  /*0ec0*/  @!P0 LDS R4, [R5] ;  /* 0x0000000005048984 */ /* 0x000fea0000000800 */
[----:B------:R-:W0:Y:S02]  /*0ed0*/  @!P0 LDS R3, [R3] ;  /* 0x0000000003038984 */ /* 0x000e240000000800 */
[----:B0-----:R-:W-:-:S05]  /*0ee0*/  @!P0 FADD R4, R3, R4 ;  /* 0x0000000403048221 */ /* 0x001fca0000000000 */
[----:B------:R0:W-:Y:S01]  /*0ef0*/  @!P0 STS [R5], R4 ;  /* 0x0000000405008388 */ /* 0x0001e20000000800 */
[----:B------:R-:W-:Y:S01]  /*0f00*/  BAR.SYNC.DEFER_BLOCKING 0x0 ;  /* 0x0000000000007b1d */ /* 0x000fe20000010000 */
[----:B------:R-:W-:Y:S02]  /*0f10*/  ISETP.GT.U32.AND P0, PT, R0, 0x3, PT ;  /* 0x000000030000780c */ /* 0x000fe40003f04070 */
[----:B------:R-:W-:-:S11]  /*0f20*/  MOV R0, R6 ;  /* 0x0000000600007202 */ /* 0x000fd60000000f00 */
[----:B0-----:R-:W-:Y:S05]  /*0f30*/  @P0 BRA `(.L_x_107) ;  /* 0xfffffffc00d40947 */ /* 0x001fea000383ffff */
.L_x_106:
[----:B------:R-:W-:Y:S06]  /*0f40*/  BAR.SYNC.DEFER_BLOCKING 0x0 ;  /* 0x0000000000007b1d */ /* 0x000fec0000010000 */
[----:B------:R-:W-:Y:S05]  /*0f50*/  @!P1 BRA.U `(.L_x_108) ;  /* 0x0000000500509947 */ /* 0x000fea0003800000 */
[----:B------:R-:W-:Y:S01]  /*0f60*/  FADD R2, R2, -R7 ;  /* 0x8000000702027221 */ /* 0x000fe20000000000 */
[----:B------:R-:W0:Y:S01]  /*0f70*/  LDS R15, [R17] ;  /* 0x00000000110f7984 */ /* 0x000e220000000800 */
[----:B------:R-:W1:Y:S01]  /*0f80*/  LDC.64 R8, c[0x0][0x388] ;  /* 0x0000e200ff087b82 */ /* 0x000e620000000a00 */
[----:B------:R-:W2:Y:S01]  /*0f90*/  LDCU UR8, c[0x0][0x3b8] ;  /* 0x00007700ff0877ac */ /* 0x000ea20008000800 */
[----:B------:R-:W-:Y:S01]  /*0fa0*/  FMUL R2, R2, 1.4426950216293334961 ;  /* 0x3fb8aa3b02027820 */ /* 0x000fe20000400000 */
[----:B------:R-:W-:Y:S01]  /*0fb0*/  BSSY.RECONVERGENT B0, `(.L_x_108) ;  /* 0x000004e000007945 */ /* 0x000fe20003800200 */
[----:B------:R-:W3:Y:S03]  /*0fc0*/  LDCU UR9, c[0x0][0x3b0] ;  /* 0x00007600ff0977ac */ /* 0x000ee60008000800 */
[C---:B------:R-:W-:Y:S01]  /*0fd0*/  FSETP.GEU.AND P0, PT, R2.reuse, -126, PT ;  /* 0xc2fc00000200780b */ /* 0x040fe20003f0e000 */
[----:B------:R-:W4:Y:S08]  /*0fe0*/  LDC.64 R6, c[0x0][0x390] ;  /* 0x0000e400ff067b82 */ /* 0x000f300000000a00 */
[----:B------:R-:W1:Y:S04]  /*0ff0*/  LDC.64 R4, c[0x0][0x398] ;  /* 0x0000e600ff047b82 */ /* 0x000e680000000a00 */
[----:B------:R-:W-:-:S04]  /*1000*/  @!P0 FMUL R2, R2, 0.5 ;  /* 0x3f00000002028820 */ /* 0x000fc80000400000 */
[----:B------:R-:W5:Y:S02]  /*1010*/  MUFU.EX2 R0, R2 ;  /* 0x0000000200007308 */ /* 0x000f640000000800 */
[----:B-----5:R-:W-:-:S04]  /*1020*/  @!P0 FMUL R0, R0, R0 ;  /* 0x0000000000008220 */ /* 0x020fc80000400000 */
[----:B0-----:R-:W-:Y:S01]  /*1030*/  FADD R15, R15, R0 ;  /* 0x000000000f0f7221 */ /* 0x001fe20000000000 */
[----:B--23--:R-:W-:Y:S06]  /*1040*/  @!P1 BRA `(.L_x_109) ;  /* 0x0000000400109947 */ /* 0x00cfec0003800000 */
.L_x_118:
[----:B------:R-:W-:Y:S01]  /*1050*/  LEA R2, R10, UR4, 0x2 ;  /* 0x000000040a027c11 */ /* 0x000fe2000f8e10ff */
[----:B------:R-:W0:Y:S01]  /*1060*/  MUFU.RCP R14, R15 ;  /* 0x0000000f000e7308 */ /* 0x000e220000001000 */
[----:B------:R-:W-:Y:S04]  /*1070*/  BSSY.RECONVERGENT B1, `(.L_x_110) ;  /* 0x0000012000017945 */ /* 0x000fe80003800200 */
[----:B------:R-:W2:Y:S01]  /*1080*/  LDS R2, [R2] ;  /* 0x0000000002027984 */ /* 0x000ea20000000800 */
[----:B0-----:R-:W-:-:S04]  /*1090*/  FFMA R17, -R15, R14, 1 ;  /* 0x3f8000000f117423 */ /* 0x001fc8000000010e */
[----:B------:R-:W-:Y:S01]  /*10a0*/  FFMA R17, R14, R17, R14 ;  /* 0x000000110e117223 */ /* 0x000fe2000000000e */
[----:B--2---:R-:W-:-:S05]  /*10b0*/  FMUL R3, R2, 1.4426950216293334961 ;  /* 0x3fb8aa3b02037820 */ /* 0x004fca0000400000 */
        /* <DEDUP_REMOVED lines=8> */
[----:B0-----:R-:W-:Y:S06]  /*1140*/  @!P0 BRA `(.L_x_111) ;  /* 0x0000000000108947 */ /* 0x001fec0003800000 */
[----:B------:R-:W-:Y:S01]  /*1150*/  IMAD.MOV.U32 R3, RZ, RZ, R0 ;  /* 0x000000ffff037224 */ /* 0x000fe200078e0000 */
[----:B------:R-:W-:-:S07]  /*1160*/  MOV R2, 0x1180 ;  /* 0x0000118000027802 */ /* 0x000fce0000000f00 */
[----:B-1--4-:R-:W-:Y:S05]  /*1170*/  CALL.REL.NOINC `($__internal_4_$__cuda_sm3x_div_rn_noftz_f32_slowpath) ;  /* 0x0000000800047944 */ /* 0x012fea0003c00000 */
[----:B------:R-:W-:-:S07]  /*1180*/  MOV R21, R0 ;  /* 0x0000000000157202 */ /* 0x000fce0000000f00 */
.L_x_111:
[----:B------:R-:W-:Y:S05]  /*1190*/  BSYNC.RECONVERGENT B1 ;  /* 0x0000000000017941 */ /* 0x000fea0003800200 */
.L_x_110:
[----:B------:R-:W-:Y:S01]  /*11a0*/  IMAD R0, R10, 0x4, R13 ;  /* 0x000000040a007824 */ /* 0x000fe200078e020d */
[----:B------:R-:W-:Y:S01]  /*11b0*/  BSSY.RECONVERGENT B1, `(.L_x_112) ;  /* 0x0000018000017945 */ /* 0x000fe20003800200 */
[----:B------:R-:W-:-:S03]  /*11c0*/  IMAD R3, R11, UR8, R12 ;  /* 0x000000080b037c24 */ /* 0x000fc6000f8e020c */
[----:B------:R-:W0:Y:S01]  /*11d0*/  LDS R23, [R0] ;  /* 0x0000000000177984 */ /* 0x000e220000000800 */
[----:B-1----:R-:W-:-:S04]  /*11e0*/  IMAD.WIDE R16, R3, 0x4, R8 ;  /* 0x0000000403107825 */ /* 0x002fc800078e0208 */
[----:B----4-:R-:W-:Y:S01]  /*11f0*/  IMAD.WIDE R18, R3, 0x4, R6 ;  /* 0x0000000403127825 */ /* 0x010fe200078e0206 */
[----:B------:R1:W-:Y:S03]  /*1200*/  STG.E desc[UR6][R16.64], R21 ;  /* 0x0000001510007986 */ /* 0x0003e6000c101906 */
[----:B0-----:R-:W-:Y:S01]  /*1210*/  FMUL R2, R23, -1.4426950216293334961 ;  /* 0xbfb8aa3b17027820 */ /* 0x001fe20000400000 */
[----:B------:R1:W-:Y:S04]  /*1220*/  STG.E desc[UR6][R18.64], R23 ;  /* 0x0000001712007986 */ /* 0x0003e8000c101906 */
[----:B------:R-:W-:-:S13]  /*1230*/  FSETP.GEU.AND P0, PT, R2, -126, PT ;  /* 0xc2fc00000200780b */ /* 0x000fda0003f0e000 */
[----:B------:R-:W-:-:S04]  /*1240*/  @!P0 FMUL R2, R2, 0.5 ;  /* 0x3f00000002028820 */ /* 0x000fc80000400000 */
[----:B------:R-:W0:Y:S02]  /*1250*/  MUFU.EX2 R14, R2 ;  /* 0x00000002000e7308 */ /* 0x000e240000000800 */
[----:B0-----:R-:W-:-:S04]  /*1260*/  @!P0 FMUL R14, R14, R14 ;  /* 0x0000000e0e0e8220 */ /* 0x001fc80000400000 */
[----:B------:R-:W-:-:S05]  /*1270*/  FADD R25, R14, 1 ;  /* 0x3f8000000e197421 */ /* 0x000fca0000000000 */
[----:B------:R-:W-:-:S04]  /*1280*/  IADD3 R0, PT, PT, R25, 0x1800000, RZ ;  /* 0x0180000019007810 */ /* 0x000fc80007ffe0ff */
[----:B------:R-:W-:-:S04]  /*1290*/  LOP3.LUT R0, R0, 0x7f800000, RZ, 0xc0, !PT ;  /* 0x7f80000000007812 */ /* 0x000fc800078ec0ff */
[----:B------:R-:W-:-:S13]  /*12a0*/  ISETP.GT.U32.AND P0, PT, R0, 0x1ffffff, PT ;  /* 0x01ffffff0000780c */ /* 0x000fda0003f04070 */
[----:B-1----:R-:W-:Y:S05]  /*12b0*/  @P0 BRA `(.L_x_113) ;  /* 0x00000000000c0947 */ /* 0x002fea0003800000 */
[----:B------:R-:W-:-:S07]  /*12c0*/  MOV R14, 0x12e0 ;  /* 0x000012e0000e7802 */ /* 0x000fce0000000f00 */
[----:B------:R-:W-:Y:S05]  /*12d0*/  CALL.REL.NOINC `($__internal_2_$__cuda_sm20_rcp_rn_f32_slowpath) ;  /* 0x0000000000787944 */ /* 0x000fea0003c00000 */
[----:B------:R-:W-:Y:S05]  /*12e0*/  BRA `(.L_x_114) ;  /* 0x0000000000107947 */ /* 0x000fea0003800000 */
.L_x_113:
[----:B------:R-:W0:Y:S02]  /*12f0*/  MUFU.RCP R0, R25 ;  /* 0x0000001900007308 */ /* 0x000e240000001000 */
[----:B0-----:R-:W-:-:S04]  /*1300*/  FFMA R2, R25, R0, -1 ;  /* 0xbf80000019027423 */ /* 0x001fc80000000000 */
[----:B------:R-:W-:-:S04]  /*1310*/  FADD.FTZ R17, -R2, -RZ ;  /* 0x800000ff02117221 */ /* 0x000fc80000010100 */
[----:B------:R-:W-:-:S07]  /*1320*/  FFMA R0, R0, R17, R0 ;  /* 0x0000001100007223 */ /* 0x000fce0000000000 */
.L_x_114:
[----:B------:R-:W-:Y:S05]  /*1330*/  BSYNC.RECONVERGENT B1 ;  /* 0x0000000000017941 */ /* 0x000fea0003800200 */
.L_x_112:
[----:B------:R-:W-:Y:S01]  /*1340*/  VIADD R2, R0, 0xf3000000 ;  /* 0xf300000000027836 */ /* 0x000fe20000000000 */
[----:B------:R0:W1:Y:S01]  /*1350*/  MUFU.RSQ R19, R0 ;  /* 0x0000000000137308 */ /* 0x0000620000001400 */
[----:B------:R-:W-:Y:S03]  /*1360*/  BSSY.RECONVERGENT B1, `(.L_x_115) ;  /* 0x000000b000017945 */ /* 0x000fe60003800200 */
[----:B------:R-:W-:-:S13]  /*1370*/  ISETP.GT.U32.AND P0, PT, R2, 0x727fffff, PT ;  /* 0x727fffff0200780c */ /* 0x000fda0003f04070 */
[----:B01----:R-:W-:Y:S05]  /*1380*/  @!P0 BRA `(.L_x_116) ;  /* 0x0000000000108947 */ /* 0x003fea0003800000 */
[----:B------:R-:W-:-:S07]  /*1390*/  MOV R18, 0x13b0 ;  /* 0x000013b000127802 */ /* 0x000fce0000000f00 */
[----:B------:R-:W-:Y:S05]  /*13a0*/  CALL.REL.NOINC `($__internal_3_$__cuda_sm20_sqrt_rn_f32_slowpath) ;  /* 0x0000000400207944 */ /* 0x000fea0003c00000 */
[----:B------:R-:W-:Y:S01]  /*13b0*/  MOV R17, R2 ;  /* 0x0000000200117202 */ /* 0x000fe20000000f00 */
[----:B------:R-:W-:Y:S06]  /*13c0*/  BRA `(.L_x_117) ;  /* 0x0000000000107947 */ /* 0x000fec0003800000 */
.L_x_116:
[C---:B------:R-:W-:Y:S01]  /*13d0*/  FMUL.FTZ R17, R19.reuse, R0 ;  /* 0x0000000013117220 */ /* 0x040fe20000410000 */
[----:B------:R-:W-:-:S03]  /*13e0*/  FMUL.FTZ R2, R19, 0.5 ;  /* 0x3f00000013027820 */ /* 0x000fc60000410000 */
[----:B------:R-:W-:-:S04]  /*13f0*/  FFMA R0, -R17, R17, R0 ;  /* 0x0000001111007223 */ /* 0x000fc80000000100 */
[----:B------:R-:W-:-:S07]  /*1400*/  FFMA R17, R0, R2, R17 ;  /* 0x0000000200117223 */ /* 0x000fce0000000011 */
.L_x_117:
[----:B------:R-:W-:Y:S05]  /*1410*/  BSYNC.RECONVERGENT B1 ;  /* 0x0000000000017941 */ /* 0x000fea0003800200 */
.L_x_115:
[----:B------:R-:W-:Y:S01]  /*1420*/  IMAD.WIDE R2, R3, 0x4, R4 ;  /* 0x0000000403027825 */ /* 0x000fe200078e0204 */
[----:B------:R-:W-:-:S03]  /*1430*/  IADD3 R10, PT, PT, R10, UR5, RZ ;  /* 0x000000050a0a7c10 */ /* 0x000fc6000fffe0ff */
[----:B------:R-:W-:Y:S01]  /*1440*/  VIADD R12, R12, UR5 ;  /* 0x000000050c0c7c36 */ /* 0x000fe20008000000 */
[----:B------:R0:W-:Y:S01]  /*1450*/  STG.E desc[UR6][R2.64], R17 ;  /* 0x0000001102007986 */ /* 0x0001e2000c101906 */
[----:B------:R-:W-:-:S03]  /*1460*/  ISETP.LT.AND P1, PT, R10, UR9, PT ;  /* 0x000000090a007c0c */ /* 0x000fc6000bf21270 */
[----:B------:R-:W-:-:S13]  /*1470*/  ISETP.GE.AND P0, PT, R12, UR8, PT ;  /* 0x000000080c007c0c */ /* 0x000fda000bf06270 */
[----:B0-----:R-:W-:Y:S05]  /*1480*/  @!P0 BRA P1, `(.L_x_118) ;  /* 0xfffffff800f08947 */ /* 0x001fea000083ffff */
.L_x_109:
[----:B------:R-:W-:Y:S05]  /*1490*/  BSYNC.RECONVERGENT B0 ;  /* 0x0000000000007941 */ /* 0x000fea0003800200 */
.L_x_108:
[----:B------:R-:W-:Y:S06]  /*14a0*/  BAR.SYNC.DEFER_BLOCKING 0x0 ;  /* 0x0000000000007b1d */ /* 0x000fec0000010000 */
[----:B------:R-:W-:Y:S05]  /*14b0*/  EXIT ;  /* 0x000000000000794d */ /* 0x000fea0003800000 */
        .weak           $__internal_2_$__cuda_sm20_rcp_rn_f32_slowpath
        .type           $__internal_2_$__cuda_sm20_rcp_rn_f32_slowpath,@function
        .size           $__internal_2_$__cuda_sm20_rcp_rn_f32_slowpath,($__internal_3_$__cuda_sm20_sqrt_rn_f32_slowpath - $__internal_2_$__cuda_sm20_rcp_rn_f32_slowpath)
$__internal_2_$__cuda_sm20_rcp_rn_f32_slowpath:
[----:B------:R-:W-:Y:S01]  /*14c0*/  IMAD.SHL.U32 R2, R25, 0x2, RZ ;  /* 0x0000000219027824 */ /* 0x000fe200078e00ff */
[----:B------:R-:W-:Y:S01]  /*14d0*/  BSSY.RECONVERGENT B2, `(.L_x_119) ;  /* 0x0000031000027945 */ /* 0x000fe20003800200 */
[----:B------:R-:W-:-:S03]  /*14e0*/  MOV R0, R25 ;  /* 0x0000001900007202 */ /* 0x000fc60000000f00 */
[----:B------:R-:W-:-:S04]  /*14f0*/  SHF.R.U32.HI R2, RZ, 0x18, R2 ;  /* 0x00000018ff027819 */ /* 0x000fc80000011602 */
[----:B------:R-:W-:-:S13]  /*1500*/  ISETP.NE.U32.AND P0, PT, R2, RZ, PT ;  /* 0x000000ff0200720c */ /* 0x000fda0003f05070 */
[----:B------:R-:W-:Y:S05]  /*1510*/  @P0 BRA `(.L_x_120) ;  /* 0x0000000000280947 */ /* 0x000fea0003800000 */
[----:B------:R-:W-:-:S05]  /*1520*/  IMAD.SHL.U32 R2, R0, 0x2, RZ ;  /* 0x0000000200027824 */ /* 0x000fca00078e00ff */
[----:B------:R-:W-:-:S13]  /*1530*/  ISETP.NE.AND P0, PT, R2, RZ, PT ;  /* 0x000000ff0200720c */ /* 0x000fda0003f05270 */
[----:B------:R-:W-:Y:S01]  /*1540*/  @P0 FFMA R17, R0, 1.84467440737095516160e+19, RZ ;  /* 0x5f80000000110823 */ /* 0x000fe200000000ff */
[----:B------:R-:W-:Y:S08]  /*1550*/  @!P0 MUFU.RCP R16, R0 ;  /* 0x0000000000108308 */ /* 0x000ff00000001000 */
[----:B------:R-:W0:Y:S02]  /*1560*/  @P0 MUFU.RCP R2, R17 ;  /* 0x0000001100020308 */ /* 0x000e240000001000 */
[----:B0-----:R-:W-:-:S04]  /*1570*/  @P0 FFMA R18, R17, R2, -1 ;  /* 0xbf80000011120423 */ /* 0x001fc80000000002 */
[----:B------:R-:W-:-:S04]  /*1580*/  @P0 FADD.FTZ R19, -R18, -RZ ;  /* 0x800000ff12130221 */ /* 0x000fc80000010100 */
[----:B------:R-:W-:-:S04]  /*1590*/  @P0 FFMA R2, R2, R19, R2 ;  /* 0x0000001302020223 */ /* 0x000fc80000000002 */
[----:B------:R-:W-:Y:S01]  /*15a0*/  @P0 FFMA R16, R2, 1.84467440737095516160e+19, RZ ;  /* 0x5f80000002100823 */ /* 0x000fe200000000ff */
[----:B------:R-:W-:Y:S06]  /*15b0*/  BRA `(.L_x_121) ;  /* 0x0000000000887947 */ /* 0x000fec0003800000 */
.L_x_120:
[----:B------:R-:W-:-:S04]  /*15c0*/  IADD3 R16, PT, PT, R2, -0xfd, RZ ;  /* 0xffffff0302107810 */ /* 0x000fc80007ffe0ff */
[----:B------:R-:W-:-:S13]  /*15d0*/  ISETP.GT.U32.AND P0, PT, R16, 0x1, PT ;  /* 0x000000011000780c */ /* 0x000fda0003f04070 */
[----:B------:R-:W-:Y:S05]  /*15e0*/  @P0 BRA `(.L_x_122) ;  /* 0x0000000000780947 */ /* 0x000fea0003800000 */
[----:B------:R-:W-:Y:S01]  /*15f0*/  LOP3.LUT R17, R0, 0x7fffff, RZ, 0xc0, !PT ;  /* 0x007fffff00117812 */ /* 0x000fe200078ec0ff */
[----:B------:R-:W-:Y:S01]  /*1600*/  IMAD.MOV.U32 R21, RZ, RZ, 0x3 ;  /* 0x00000003ff157424 */ /* 0x000fe200078e00ff */
[----:B------:R-:W-:Y:S02]  /*1610*/  IADD3 R2, PT, PT, R2, -0xfc, RZ ;  /* 0xffffff0402027810 */ /* 0x000fe40007ffe0ff */
[----:B------:R-:W-:Y:S02]  /*1620*/  LOP3.LUT R17, R17, 0x3f800000, RZ, 0xfc, !PT ;  /* 0x3f80000011117812 */ /* 0x000fe400078efcff */
[----:B------:R-:W-:Y:S02]  /*1630*/  SHF.L.U32 R22, R21, R16, RZ ;  /* 0x0000001015167219 */ /* 0x000fe400000006ff */
[----:B------:R-:W0:Y:S02]  /*1640*/  MUFU.RCP R18, R17 ;  /* 0x0000001100127308 */ /* 0x000e240000001000 */
[----:B0-----:R-:W-:-:S04]  /*1650*/  FFMA R19, R17, R18, -1 ;  /* 0xbf80000011137423 */ /* 0x001fc80000000012 */
[----:B------:R-:W-:-:S04]  /*1660*/  FADD.FTZ R19, -R19, -RZ ;  /* 0x800000ff13137221 */ /* 0x000fc80000010100 */
[CCC-:B------:R-:W-:Y:S01]  /*1670*/  FFMA.RM R20, R18.reuse, R19.reuse, R18.reuse ;  /* 0x0000001312147223 */ /* 0x1c0fe20000004012 */
[----:B------:R-:W-:-:S04]  /*1680*/  FFMA.RP R19, R18, R19, R18 ;  /* 0x0000001312137223 */ /* 0x000fc80000008012 */
[C---:B------:R-:W-:Y:S02]  /*1690*/  LOP3.LUT R18, R20.reuse, 0x7fffff, RZ, 0xc0, !PT ;  /* 0x007fffff14127812 */ /* 0x040fe400078ec0ff */
[----:B------:R-:W-:Y:S02]  /*16a0*/  FSETP.NEU.FTZ.AND P0, PT, R20, R19, PT ;  /* 0x000000131400720b */ /* 0x000fe40003f1d000 */
[----:B------:R-:W-:Y:S02]  /*16b0*/  LOP3.LUT R19, R18, 0x800000, RZ, 0xfc, !PT ;  /* 0x0080000012137812 */ /* 0x000fe400078efcff */
[----:B------:R-:W-:Y:S02]  /*16c0*/  SEL R18, RZ, 0xffffffff, !P0 ;  /* 0xffffffffff127807 */ /* 0x000fe40004000000 */
[----:B------:R-:W-:Y:S02]  /*16d0*/  LOP3.LUT R17, R22, R19, RZ, 0xc0, !PT ;  /* 0x0000001316117212 */ /* 0x000fe400078ec0ff */
[----:B------:R-:W-:-:S02]  /*16e0*/  IADD3 R18, PT, PT, -R18, RZ, RZ ;  /* 0x000000ff12127210 */ /* 0x000fc40007ffe1ff */
[-C--:B------:R-:W-:Y:S02]  /*16f0*/  SHF.R.U32.HI R17, RZ, R16.reuse, R17 ;  /* 0x00000010ff117219 */ /* 0x080fe40000011611 */
[--C-:B------:R-:W-:Y:S02]  /*1700*/  LOP3.LUT P1, RZ, R18, R16, R19.reuse, 0xf8, !PT ;  /* 0x0000001012ff7212 */ /* 0x100fe4000782f813 */
[C---:B------:R-:W-:Y:S02]  /*1710*/  LOP3.LUT P0, RZ, R17.reuse, 0x1, RZ, 0xc0, !PT ;  /* 0x0000000111ff7812 */ /* 0x040fe4000780c0ff */
[----:B------:R-:W-:Y:S02]  /*1720*/  LOP3.LUT P2, RZ, R17, 0x2, RZ, 0xc0, !PT ;  /* 0x0000000211ff7812 */ /* 0x000fe4000784c0ff */
[----:B------:R-:W-:Y:S02]  /*1730*/  SHF.R.U32.HI R19, RZ, R2, R19 ;  /* 0x00000002ff137219 */ /* 0x000fe40000011613 */
[----:B------:R-:W-:-:S02]  /*1740*/  PLOP3.LUT P0, PT, P0, P1, P2, 0xe0, 0x0 ;  /* 0x000000000000781c */ /* 0x000fc40000703c20 */
[----:B------:R-:W-:Y:S02]  /*1750*/  LOP3.LUT P1, RZ, R0, 0x7fffff, RZ, 0xc0, !PT ;  /* 0x007fffff00ff7812 */ /* 0x000fe4000782c0ff */
[----:B------:R-:W-:-:S05]  /*1760*/  SEL R16, RZ, 0x1, !P0 ;  /* 0x00000001ff107807 */ /* 0x000fca0004000000 */
[----:B------:R-:W-:-:S05]  /*1770*/  IMAD.MOV R16, RZ, RZ, -R16 ;  /* 0x000000ffff107224 */ /* 0x000fca00078e0a10 */
[----:B------:R-:W-:-:S13]  /*1780*/  ISETP.GE.AND P0, PT, R16, RZ, PT ;  /* 0x000000ff1000720c */ /* 0x000fda0003f06270 */
[----:B------:R-:W-:-:S05]  /*1790*/  @!P0 VIADD R19, R19, 0x1 ;  /* 0x0000000113138836 */ /* 0x000fca0000000000 */
[----:B------:R-:W-:-:S04]  /*17a0*/  @!P1 SHF.L.U32 R19, R19, 0x1, RZ ;  /* 0x0000000113139819 */ /* 0x000fc800000006ff */
[----:B------:R-:W-:Y:S01]  /*17b0*/  LOP3.LUT R16, R19, 0x80000000, R0, 0xf8, !PT ;  /* 0x8000000013107812 */ /* 0x000fe200078ef800 */
[----:B------:R-:W-:Y:S06]  /*17c0*/  BRA `(.L_x_121) ;  /* 0x0000000000047947 */ /* 0x000fec0003800000 */
.L_x_122:
[----:B------:R0:W1:Y:S02]  /*17d0*/  MUFU.RCP R16, R0 ;  /* 0x0000000000107308 */ /* 0x0000640000001000 */
.L_x_121:
[----:B------:R-:W-:Y:S05]  /*17e0*/  BSYNC.RECONVERGENT B2 ;  /* 0x0000000000027941 */ /* 0x000fea0003800200 */
.L_x_119:
[----:B01----:R-:W-:Y:S01]  /*17f0*/  IMAD.MOV.U32 R0, RZ, RZ, R16 ;  /* 0x000000ffff007224 */ /* 0x003fe200078e0010 */
[----:B------:R-:W-:Y:S01]  /*1800*/  MOV R16, R14 ;  /* 0x0000000e00107202 */ /* 0x000fe20000000f00 */
[----:B------:R-:W-:-:S04]  /*1810*/  IMAD.MOV.U32 R17, RZ, RZ, 0x0 ;  /* 0x00000000ff117424 */ /* 0x000fc800078e00ff */
[----:B------:R-:W-:Y:S05]  /*1820*/  RET.REL.NODEC R16 `(_Z30kSoftMaxReluWithPositionBiasesPfS_S_S_S_S_iiif) ;  /* 0xffffffe410f47950 */ /* 0x000fea0003c3ffff */
        .weak           $__internal_3_$__cuda_sm20_sqrt_rn_f32_slowpath
        .type           $__internal_3_$__cuda_sm20_sqrt_rn_f32_slowpath,@function
        .size           $__internal_3_$__cuda_sm20_sqrt_rn_f32_slowpath,($__internal_4_$__cuda_sm3x_div_rn_noftz_f32_slowpath - $__internal_3_$__cuda_sm20_sqrt_rn_f32_slowpath)
$__internal_3_$__cuda_sm20_sqrt_rn_f32_slowpath:
[----:B------:R-:W-:-:S13]  /*1830*/  LOP3.LUT P0, RZ, R0, 0x7fffffff, RZ, 0xc0, !PT ;  /* 0x7fffffff00ff7812 */ /* 0x000fda000780c0ff */
[----:B------:R-:W-:Y:S01]  /*1840*/  @!P0 MOV R2, R0 ;  /* 0x0000000000028202 */ /* 0x000fe20000000f00 */
[----:B------:R-:W-:Y:S06]  /*1850*/  @!P0 BRA `(.L_x_123) ;  /* 0x0000000000408947 */ /* 0x000fec0003800000 */
[----:B------:R-:W-:-:S13]  /*1860*/  FSETP.GEU.FTZ.AND P0, PT, R0, RZ, PT ;  /* 0x000000ff0000720b */ /* 0x000fda0003f1e000 */
[----:B------:R-:W-:Y:S01]  /*1870*/  @!P0 IMAD.MOV.U32 R2, RZ, RZ, 0x7fffffff ;  /* 0x7fffffffff028424 */ /* 0x000fe200078e00ff */
[----:B------:R-:W-:Y:S06]  /*1880*/  @!P0 BRA `(.L_x_123) ;  /* 0x0000000000348947 */ /* 0x000fec0003800000 */
[----:B------:R-:W-:-:S13]  /*1890*/  FSETP.GTU.FTZ.AND P0, PT, |R0|, +INF , PT ;  /* 0x7f8000000000780b */ /* 0x000fda0003f1c200 */
[----:B------:R-:W-:Y:S01]  /*18a0*/  @P0 FADD.FTZ R2, R0, 1 ;  /* 0x3f80000000020421 */ /* 0x000fe20000010000 */
[----:B------:R-:W-:Y:S06]  /*18b0*/  @P0 BRA `(.L_x_123) ;  /* 0x0000000000280947 */ /* 0x000fec0003800000 */
[----:B------:R-:W-:-:S13]  /*18c0*/  FSETP.NEU.FTZ.AND P0, PT, |R0|, +INF , PT ;  /* 0x7f8000000000780b */ /* 0x000fda0003f1d200 */
[----:B------:R-:W-:-:S04]  /*18d0*/  @P0 FFMA R14, R0, 1.84467440737095516160e+19, RZ ;  /* 0x5f800000000e0823 */ /* 0x000fc800000000ff */
[----:B------:R-:W0:Y:S02]  /*18e0*/  @P0 MUFU.RSQ R17, R14 ;  /* 0x0000000e00110308 */ /* 0x000e240000001400 */
[----:B0-----:R-:W-:Y:S01]  /*18f0*/  @P0 FMUL.FTZ R19, R14, R17 ;  /* 0x000000110e130220 */ /* 0x001fe20000410000 */
[----:B------:R-:W-:-:S03]  /*1900*/  @P0 FMUL.FTZ R17, R17, 0.5 ;  /* 0x3f00000011110820 */ /* 0x000fc60000410000 */
[----:B------:R-:W-:-:S04]  /*1910*/  @P0 FADD.FTZ R2, -R19, -RZ ;  /* 0x800000ff13020221 */ /* 0x000fc80000010100 */
[----:B------:R-:W-:Y:S01]  /*1920*/  @P0 FFMA R16, R19, R2, R14 ;  /* 0x0000000213100223 */ /* 0x000fe2000000000e */
[----:B------:R-:W-:-:S03]  /*1930*/  @!P0 MOV R2, R0 ;  /* 0x0000000000028202 */ /* 0x000fc60000000f00 */
[----:B------:R-:W-:-:S04]  /*1940*/  @P0 FFMA R16, R16, R17, R19 ;  /* 0x0000001110100223 */ /* 0x000fc80000000013 */
[----:B------:R-:W-:-:S07]  /*1950*/  @P0 FMUL.FTZ R2, R16, 2.3283064365386962891e-10 ;  /* 0x2f80000010020820 */ /* 0x000fce0000410000 */
.L_x_123:
[----:B------:R-:W-:Y:S02]  /*1960*/  HFMA2 R17, -RZ, RZ, 0, 0 ;  /* 0x00000000ff117431 */ /* 0x000fe400000001ff */
[----:B------:R-:W-:-:S04]  /*1970*/  IMAD.MOV.U32 R16, RZ, RZ, R18 ;  /* 0x000000ffff107224 */ /* 0x000fc800078e0012 */
[----:B------:R-:W-:Y:S05]  /*1980*/  RET.REL.NODEC R16 `(_Z30kSoftMaxReluWithPositionBiasesPfS_S_S_S_S_iiif) ;  /* 0xffffffe4109c7950 */ /* 0x000fea0003c3ffff */
        .weak           $__internal_4_$__cuda_sm3x_div_rn_noftz_f32_slowpath
        .type           $__internal_4_$__cuda_sm3x_div_rn_noftz_f32_slowpath,@function
        .size           $__internal_4_$__cuda_sm3x_div_rn_noftz_f32_slowpath,(.L_x_197 - $__internal_4_$__cuda_sm3x_div_rn_noftz_f32_slowpath)
$__internal_4_$__cuda_sm3x_div_rn_noftz_f32_slowpath:
[----:B------:R-:W-:Y:S01]  /*1990*/  SHF.R.U32.HI R14, RZ, 0x17, R15 ;  /* 0x00000017ff0e7819 */ /* 0x000fe2000001160f */
[----:B------:R-:W-:Y:S01]  /*19a0*/  BSSY.RECONVERGENT B2, `(.L_x_124) ;  /* 0x0000064000027945 */ /* 0x000fe20003800200 */
[----:B------:R-:W-:Y:S01]  /*19b0*/  SHF.R.U32.HI R0, RZ, 0x17, R3 ;  /* 0x00000017ff007819 */ /* 0x000fe20000011603 */
[----:B------:R-:W-:Y:S01]  /*19c0*/  IMAD.MOV.U32 R18, RZ, RZ, R15 ;  /* 0x000000ffff127224 */ /* 0x000fe200078e000f */
[----:B------:R-:W-:Y:S02]  /*19d0*/  LOP3.LUT R14, R14, 0xff, RZ, 0xc0, !PT ;  /* 0x000000ff0e0e7812 */ /* 0x000fe400078ec0ff */
[----:B------:R-:W-:-:S03]  /*19e0*/  LOP3.LUT R20, R0, 0xff, RZ, 0xc0, !PT ;  /* 0x000000ff00147812 */ /* 0x000fc600078ec0ff */
[----:B------:R-:W-:Y:S01]  /*19f0*/  VIADD R17, R14, 0xffffffff ;  /* 0xffffffff0e117836 */ /* 0x000fe20000000000 */
[----:B------:R-:W-:-:S04]  /*1a00*/  IADD3 R19, PT, PT, R20, -0x1, RZ ;  /* 0xffffffff14137810 */ /* 0x000fc80007ffe0ff */
[----:B------:R-:W-:-:S04]  /*1a10*/  ISETP.GT.U32.AND P0, PT, R17, 0xfd, PT ;  /* 0x000000fd1100780c */ /* 0x000fc80003f04070 */
[----:B------:R-:W-:-:S13]  /*1a20*/  ISETP.GT.U32.OR P0, PT, R19, 0xfd, P0 ;  /* 0x000000fd1300780c */ /* 0x000fda0000704470 */
[----:B------:R-:W-:Y:S01]  /*1a30*/  @!P0 MOV R16, RZ ;  /* 0x000000ff00108202 */ /* 0x000fe20000000f00 */
        /* <DEDUP_REMOVED lines=20> */
[----:B------:R-:W-:Y:S01]  /*1b80*/  @P0 MOV R16, RZ ;  /* 0x000000ff00100202 */ /* 0x000fe20000000f00 */
[----:B------:R-:W-:Y:S02]  /*1b90*/  @!P0 IMAD.MOV.U32 R16, RZ, RZ, -0x40 ;  /* 0xffffffc0ff108424 */ /* 0x000fe400078e00ff */
[----:B------:R-:W-:Y:S01]  /*1ba0*/  @!P0 FFMA R3, R3, 1.84467440737095516160e+19, RZ ;  /* 0x5f80000003038823 */ /* 0x000fe200000000ff */
[----:B------:R-:W-:Y:S02]  /*1bb0*/  @!P1 FFMA R18, R0, 1.84467440737095516160e+19, RZ ;  /* 0x5f80000000129823 */ /* 0x000fe400000000ff */
[----:B------:R-:W-:-:S07]  /*1bc0*/  @!P1 IADD3 R16, PT, PT, R16, 0x40, RZ ;  /* 0x0000004010109810 */ /* 0x000fce0007ffe0ff */
.L_x_125:
[----:B------:R-:W-:Y:S01]  /*1bd0*/  LEA R17, R14, 0xc0800000, 0x17 ;  /* 0xc08000000e117811 */ /* 0x000fe200078eb8ff */
[----:B------:R-:W-:Y:S04]  /*1be0*/  BSSY.RECONVERGENT B3, `(.L_x_130) ;  /* 0x0000036000037945 */ /* 0x000fe80003800200 */
[----:B------:R-:W-:Y:S01]  /*1bf0*/  IMAD.IADD R19, R18, 0x1, -R17 ;  /* 0x0000000112137824 */ /* 0x000fe200078e0a11 */
[----:B------:R-:W-:-:S03]  /*1c00*/  IADD3 R17, PT, PT, R20, -0x7f, RZ ;  /* 0xffffff8114117810 */ /* 0x000fc60007ffe0ff */
[----:B------:R-:W0:Y:S01]  /*1c10*/  MUFU.RCP R18, R19 ;  /* 0x0000001300127308 */ /* 0x000e220000001000 */
[----:B------:R-:W-:Y:S01]  /*1c20*/  FADD.FTZ R21, -R19, -RZ ;  /* 0x800000ff13157221 */ /* 0x000fe20000010100 */
[C---:B------:R-:W-:Y:S01]  /*1c30*/  IMAD R0, R17.reuse, -0x800000, R3 ;  /* 0xff80000011007824 */ /* 0x040fe200078e0203 */
[----:B------:R-:W-:-:S05]  /*1c40*/  IADD3 R17, PT, PT, R17, 0x7f, -R14 ;  /* 0x0000007f11117810 */ /* 0x000fca0007ffe80e */
[----:B------:R-:W-:Y:S02]  /*1c50*/  IMAD.IADD R17, R17, 0x1, R16 ;  /* 0x0000000111117824 */ /* 0x000fe400078e0210 */
[----:B0-----:R-:W-:-:S04]  /*1c60*/  FFMA R23, R18, R21, 1 ;  /* 0x3f80000012177423 */ /* 0x001fc80000000015 */
        /* <DEDUP_REMOVED lines=20> */
[C---:B------:R-:W-:Y:S02]  /*1db0*/  IADD3 R17, PT, PT, R19.reuse, 0x20, RZ ;  /* 0x0000002013117810 */ /* 0x040fe40007ffe0ff */
[----:B------:R-:W-:Y:S02]  /*1dc0*/  ISETP.NE.AND P2, PT, R19, RZ, PT ;  /* 0x000000ff1300720c */ /* 0x000fe40003f45270 */
[----:B------:R-:W-:Y:S01]  /*1dd0*/  LOP3.LUT R16, R14, 0x7fffff, RZ, 0xc0, !PT ;  /* 0x007fffff0e107812 */ /* 0x000fe200078ec0ff */
[CCC-:B------:R-:W-:Y:S01]  /*1de0*/  FFMA.RP R14, R3.reuse, R21.reuse, R18.reuse ;  /* 0x00000015030e7223 */ /* 0x1c0fe20000008012 */
[----:B------:R-:W-:Y:S01]  /*1df0*/  FFMA.RM R3, R3, R21, R18 ;  /* 0x0000001503037223 */ /* 0x000fe20000004012 */
[----:B------:R-:W-:Y:S01]  /*1e00*/  IMAD.MOV R18, RZ, RZ, -R19 ;  /* 0x000000ffff127224 */ /* 0x000fe200078e0a13 */
[----:B------:R-:W-:Y:S02]  /*1e10*/  LOP3.LUT R16, R16, 0x800000, RZ, 0xfc, !PT ;  /* 0x0080000010107812 */ /* 0x000fe400078efcff */
[----:B------:R-:W-:-:S02]  /*1e20*/  ISETP.NE.AND P1, PT, R19, RZ, PT ;  /* 0x000000ff1300720c */ /* 0x000fc40003f25270 */
[----:B------:R-:W-:Y:S02]  /*1e30*/  SHF.L.U32 R17, R16, R17, RZ ;  /* 0x0000001110117219 */ /* 0x000fe400000006ff */
[----:B------:R-:W-:Y:S02]  /*1e40*/  FSETP.NEU.FTZ.AND P0, PT, R14, R3, PT ;  /* 0x000000030e00720b */ /* 0x000fe40003f1d000 */
        /* <DEDUP_REMOVED lines=11> */
.L_x_132:
[----:B------:R-:W-:-:S04]  /*1f00*/  LOP3.LUT R0, R0, 0x80000000, RZ, 0xc0, !PT ;  /* 0x8000000000007812 */ /* 0x000fc800078ec0ff */
[----:B------:R-:W-:Y:S01]  /*1f10*/  LOP3.LUT R0, R0, 0x7f800000, RZ, 0xfc, !PT ;  /* 0x7f80000000007812 */ /* 0x000fe200078efcff */
[----:B------:R-:W-:Y:S06]  /*1f20*/  BRA `(.L_x_133) ;  /* 0x0000000000047947 */ /* 0x000fec0003800000 */
.L_x_131:
[----:B------:R-:W-:-:S07]  /*1f30*/  IMAD R0, R17, 0x800000, R0 ;  /* 0x0080000011007824 */ /* 0x000fce00078e0200 */
.L_x_133:
[----:B------:R-:W-:Y:S05]  /*1f40*/  BSYNC.RECONVERGENT B3 ;  /* 0x0000000000037941 */ /* 0x000fea0003800200 */
.L_x_130:
[----:B------:R-:W-:Y:S05]  /*1f50*/  BRA `(.L_x_134) ;  /* 0x0000000000207947 */ /* 0x000fea0003800000 */
.L_x_129:
[----:B------:R-:W-:-:S04]  /*1f60*/  LOP3.LUT R0, R18, 0x80000000, R3, 0x48, !PT ;  /* 0x8000000012007812 */ /* 0x000fc800078e4803 */
[----:B------:R-:W-:Y:S01]  /*1f70*/  LOP3.LUT R0, R0, 0x7f800000, RZ, 0xfc, !PT ;  /* 0x7f80000000007812 */ /* 0x000fe200078efcff */
[----:B------:R-:W-:Y:S06]  /*1f80*/  BRA `(.L_x_134) ;  /* 0x0000000000147947 */ /* 0x000fec0003800000 */
.L_x_128:
[----:B------:R-:W-:Y:S01]  /*1f90*/  LOP3.LUT R0, R18, 0x80000000, R3, 0x48, !PT ;  /* 0x8000000012007812 */ /* 0x000fe200078e4803 */
[----:B------:R-:W-:Y:S06]  /*1fa0*/  BRA `(.L_x_134) ;  /* 0x00000000000c7947 */ /* 0x000fec0003800000 */
.L_x_127:
[----:B------:R-:W0:Y:S01]  /*1fb0*/  MUFU.RSQ R0, -QNAN ;  /* 0xffc0000000007908 */ /* 0x000e220000001400 */
[----:B------:R-:W-:Y:S05]  /*1fc0*/  BRA `(.L_x_134) ;  /* 0x0000000000047947 */ /* 0x000fea0003800000 */
.L_x_126:
[----:B------:R-:W-:-:S07]  /*1fd0*/  FADD.FTZ R0, R3, R0 ;  /* 0x0000000003007221 */ /* 0x000fce0000010000 */
.L_x_134:
[----:B------:R-:W-:Y:S05]  /*1fe0*/  BSYNC.RECONVERGENT B2 ;  /* 0x0000000000027941 */ /* 0x000fea0003800200 */
.L_x_124:
[----:B------:R-:W-:-:S04]  /*1ff0*/  HFMA2 R3, -RZ, RZ, 0, 0 ;  /* 0x00000000ff037431 */ /* 0x000fc800000001ff */
[----:B0-----:R-:W-:Y:S05]  /*2000*/  RET.REL.NODEC R2 `(_Z30kSoftMaxReluWithPositionBiasesPfS_S_S_S_S_iiif) ;  /* 0xffffffdc02fc7950 */ /* 0x001fea0003c3ffff */
.L_x_135:
        /* <DEDUP_REMOVED lines=15> */
.L_x_197:


//--------------------- .text._Z37kSoftMaxStackApproxWithPositionBiasesPfS_S_S_S_ii --------------------------
	.section	.text._Z37kSoftMaxStackApproxWithPositionBiasesPfS_S_S_S_ii,"ax",@progbits
	.align	128
        .global         _Z37kSoftMaxStackApproxWithPositionBiasesPfS_S_S_S_ii
        .type           _Z37kSoftMaxStackApproxWithPositionBiasesPfS_S_S_S_ii,@function
        .size           _Z37kSoftMaxStackApproxWithPositionBiasesPfS_S_S_S_ii,(.L_x_199 - _Z37kSoftMaxStackApproxWithPositionBiasesPfS_S_S_S_ii)
        .other          _Z37kSoftMaxStackApproxWithPositionBiasesPfS_S_S_S_ii,@"STO_CUDA_ENTRY STV_DEFAULT"
_Z37kSoftMaxStackApproxWithPositionBiasesPfS_S_S_S_ii:
.text._Z37kSoftMaxStackApproxWithPositionBiasesPfS_S_S_S_ii:
        /* <DEDUP_REMOVED lines=16> */
[----:B------:R-:W-:Y:S02]  /*0100*/  MOV R0, 0x400 ;  /* 0x0000040000007802 */ /* 0x000fe40000000f00 */
[----:B------:R-:W-:-:S05]  /*0110*/  MOV R19, R11 ;  /* 0x0000000b00137202 */ /* 0x000fca0000000f00 */
[----:B------:R-:W2:Y:S08]  /*0120*/  LDC.64 R8, c[0x0][0x380] ;  /* 0x0000e000ff087b82 */ /* 0x000eb00000000a00 */
[----:B------:R-:W3:Y:S01]  /*0130*/  LDC.64 R12, c[0x0][0x3a0] ;  /* 0x0000e800ff0c7b82 */ /* 0x000ee20000000a00 */
[----:B0-----:R-:W-:Y:S01]  /*0140*/  LEA R20, R3, R0, 0x18 ;  /* 0x0000000003147211 */ /* 0x001fe200078ec0ff */
[----:B------:R-:W-:-:S02]  /*0150*/  IMAD.MOV.U32 R3, RZ, RZ, -0x800001 ;  /* 0xff7fffffff037424 */ /* 0x000fc400078e00ff */
[----:B------:R-:W-:-:S07]  /*0160*/  IMAD.MOV.U32 R0, RZ, RZ, R10 ;  /* 0x000000ffff007224 */ /* 0x000fce00078e000a */
.L_x_138:
        /* <DEDUP_REMOVED lines=15> */
.L_x_137:
[----:B------:R-:W-:Y:S05]  /*0260*/  BSYNC.RECONVERGENT B0 ;  /* 0x0000000000007941 */ /* 0x000fea0003800200 */
.L_x_136:
        /* <DEDUP_REMOVED lines=10> */
[----:B------:R-:W-:-:S07]  /*0310*/  MOV R3, UR7 ;  /* 0x0000000700037c02 */ /* 0x000fce0008000f00 */
.L_x_140:
        /* <DEDUP_REMOVED lines=11> */
[----:B------:R-:W-:Y:S01]  /*03d0*/  ISETP.GT.U32.AND P1, PT, R3, 0x3, PT ;  /* 0x000000030300780c */ /* 0x000fe20003f24070 */
[----:B------:R-:W-:-:S12]  /*03e0*/  IMAD.MOV.U32 R3, RZ, RZ, R13 ;  /* 0x000000ffff037224 */ /* 0x000fd800078e000d */
[----:B-1----:R-:W-:Y:S05]  /*03f0*/  @P1 BRA `(.L_x_140) ;  /* 0xfffffffc00c81947 */ /* 0x002fea000383ffff */
.L_x_139:
[----:B------:R1:W5:Y:S01]  /*0400*/  LDG.E R3, desc[UR4][R4.64] ;  /* 0x0000000404037981 */ /* 0x000362000c1e1900 */
[----:B------:R-:W-:Y:S01]  /*0410*/  BSSY.RECONVERGENT B0, `(.L_x_141) ;  /* 0x0000017000007945 */ /* 0x000fe20003800200 */
[----:B------:R-:W-:Y:S02]  /*0420*/  HFMA2 R7, -RZ, RZ, 0, 0 ;  /* 0x00000000ff077431 */ /* 0x000fe400000001ff */
[----:B------:R1:W2:Y:S01]  /*0430*/  LDS R8, [R6] ;  /* 0x0000000006087984 */ /* 0x0002a20000000800 */
[----:B------:R-:W-:Y:S06]  /*0440*/  BAR.SYNC.DEFER_BLOCKING 0x0 ;  /* 0x0000000000007b1d */ /* 0x000fec0000010000 */
[----:B------:R-:W-:Y:S05]  /*0450*/  @!P0 BRA `(.L_x_142) ;  /* 0x0000000000488947 */ /* 0x000fea0003800000 */
[----:B-1----:R-:W1:Y:S01]  /*0460*/  LDC.64 R4, c[0x0][0x3a8] ;  /* 0x0000ea00ff047b82 */ /* 0x002e620000000a00 */
[----:B------:R-:W-:Y:S02]  /*0470*/  IMAD.MOV.U32 R7, RZ, RZ, RZ ;  /* 0x000000ffff077224 */ /* 0x000fe400078e00ff */
[----:B------:R-:W-:-:S07]  /*0480*/  IMAD.MOV.U32 R9, RZ, RZ, R11 ;  /* 0x000000ffff097224 */ /* 0x000fce00078e000b */
.L_x_143:
[C---:B------:R-:W-:Y:S01]  /*0490*/  LEA R13, R9.reuse, R12, 0x2 ;  /* 0x0000000c090d7211 */ /* 0x040fe200078e10ff */
[----:B------:R-:W-:-:S04]  /*04a0*/  VIADD R9, R9, UR7 ;  /* 0x0000000709097c36 */ /* 0x000fc80008000000 */
[----:B------:R-:W2:Y:S01]  /*04b0*/  LDS R15, [R13] ;  /* 0x000000000d0f7984 */ /* 0x000ea20000000800 */
[----:B01----:R-:W-:Y:S01]  /*04c0*/  IMAD R18, R4, UR6, R9 ;  /* 0x0000000604127c24 */ /* 0x003fe2000f8e0209 */
[----:B------:R-:W-:-:S04]  /*04d0*/  ISETP.LT.AND P3, PT, R9, R4, PT ;  /* 0x000000040900720c */ /* 0x000fc80003f61270 */
[----:B------:R-:W-:Y:S01]  /*04e0*/  ISETP.GE.AND P2, PT, R18, R5, PT ;  /* 0x000000051200720c */ /* 0x000fe20003f46270 */
[----:B--2---:R-:W-:-:S04]  /*04f0*/  FADD R14, -R8, R15 ;  /* 0x0000000f080e7221 */ /* 0x004fc80000000100 */
[----:B------:R-:W-:Y:S01]  /*0500*/  FMUL R15, R14, 1.4426950216293334961 ;  /* 0x3fb8aa3b0e0f7820 */ /* 0x000fe20000400000 */
[----:B------:R3:W-:Y:S04]  /*0510*/  STS [R13], R14 ;  /* 0x0000000e0d007388 */ /* 0x0007e80000000800 */
[----:B------:R-:W-:-:S13]  /*0520*/  FSETP.GEU.AND P1, PT, R15, -126, PT ;  /* 0xc2fc00000f00780b */ /* 0x000fda0003f2e000 */
[----:B------:R-:W-:-:S04]  /*0530*/  @!P1 FMUL R15, R15, 0.5 ;  /* 0x3f0000000f0f9820 */ /* 0x000fc80000400000 */
[----:B------:R-:W0:Y:S02]  /*0540*/  MUFU.EX2 R16, R15 ;  /* 0x0000000f00107308 */ /* 0x000e240000000800 */
[----:B0-----:R-:W-:-:S04]  /*0550*/  @!P1 FMUL R16, R16, R16 ;  /* 0x0000001010109220 */ /* 0x001fc80000400000 */
[----:B------:R-:W-:Y:S01]  /*0560*/  FADD R7, R16, R7 ;  /* 0x0000000710077221 */ /* 0x000fe20000000000 */
[----:B---3--:R-:W-:Y:S06]  /*0570*/  @!P2 BRA P3, `(.L_x_143) ;  /* 0xfffffffc00c4a947 */ /* 0x008fec000183ffff */
.L_x_142:
[----:B------:R-:W-:Y:S05]  /*0580*/  BSYNC.RECONVERGENT B0 ;  /* 0x0000000000007941 */ /* 0x000fea0003800200 */
.L_x_141:
[----:B------:R3:W-:Y:S01]  /*0590*/  STS [R0], R7 ;  /* 0x0000000700007388 */ /* 0x0007e20000000800 */
[----:B------:R-:W-:Y:S01]  /*05a0*/  UISETP.GE.U32.AND UP0, UPT, UR7, 0x2, UPT ;  /* 0x000000020700788c */ /* 0x000fe2000bf06070 */
[----:B------:R-:W-:Y:S08]  /*05b0*/  BAR.SYNC.DEFER_BLOCKING 0x0 ;  /* 0x0000000000007b1d */ /* 0x000ff00000010000 */
[----:B---3--:R-:W-:Y:S05]  /*05c0*/  BRA.U !UP0, `(.L_x_144) ;  /* 0x0000000108307547 */ /* 0x008fea000b800000 */
[----:B-1----:R-:W-:-:S07]  /*05d0*/  IMAD.U32 R4, RZ, RZ, UR7 ;  /* 0x00000007ff047e24 */ /* 0x002fce000f8e00ff */
.L_x_145:
[----:B------:R-:W-:-:S04]  /*05e0*/  SHF.R.U32.HI R9, RZ, 0x1, R4 ;  /* 0x00000001ff097819 */ /* 0x000fc80000011604 */
[----:B------:R-:W-:-:S13]  /*05f0*/  ISETP.GE.U32.AND P1, PT, R11, R9, PT ;  /* 0x000000090b00720c */ /* 0x000fda0003f26070 */
[----:B------:R-:W-:Y:S01]  /*0600*/  @!P1 LEA R5, R9, R0, 0x2 ;  /* 0x0000000009059211 */ /* 0x000fe200078e10ff */
[----:B------:R-:W-:Y:S05]  /*0610*/  @!P1 LDS R14, [R0] ;  /* 0x00000000000e9984 */ /* 0x000fea0000000800 */
[----:B------:R-:W1:Y:S02]  /*0620*/  @!P1 LDS R5, [R5] ;  /* 0x0000000005059984 */ /* 0x000e640000000800 */
[----:B-1----:R-:W-:-:S05]  /*0630*/  @!P1 FADD R7, R5, R14 ;  /* 0x0000000e05079221 */ /* 0x002fca0000000000 */
[----:B------:R3:W-:Y:S01]  /*0640*/  @!P1 STS [R0], R7 ;  /* 0x0000000700009388 */ /* 0x0007e20000000800 */
[----:B------:R-:W-:Y:S01]  /*0650*/  BAR.SYNC.DEFER_BLOCKING 0x0 ;  /* 0x0000000000007b1d */ /* 0x000fe20000010000 */
[----:B------:R-:W-:Y:S01]  /*0660*/  ISETP.GT.U32.AND P1, PT, R4, 0x3, PT ;  /* 0x000000030400780c */ /* 0x000fe20003f24070 */
[----:B------:R-:W-:-:S12]  /*0670*/  IMAD.MOV.U32 R4, RZ, RZ, R9 ;  /* 0x000000ffff047224 */ /* 0x000fd800078e0009 */
[----:B---3--:R-:W-:Y:S05]  /*0680*/  @P1 BRA `(.L_x_145) ;  /* 0xfffffffc00d41947 */ /* 0x008fea000383ffff */
.L_x_144:
[----:B------:R-:W-:Y:S06]  /*0690*/  BAR.SYNC.DEFER_BLOCKING 0x0 ;  /* 0x0000000000007b1d */ /* 0x000fec0000010000 */
[----:B------:R-:W-:Y:S05]  /*06a0*/  @!P0 BRA.U `(.L_x_146) ;  /* 0x00000005008c8947 */ /* 0x000fea0003800000 */
[C---:B--2--5:R-:W-:Y:S01]  /*06b0*/  FMNMX R0, R3.reuse, R8, !PT ;  /* 0x0000000803007209 */ /* 0x064fe20007800000 */
[----:B------:R-:W2:Y:S01]  /*06c0*/  LDS R17, [R6] ;  /* 0x0000000006117984 */ /* 0x000ea20000000800 */
[----:B------:R-:W3:Y:S01]  /*06d0*/  LDCU UR8, c[0x0][0x3ac] ;  /* 0x00007580ff0877ac */ /* 0x000ee20008000800 */
[----:B------:R-:W-:Y:S02]  /*06e0*/  BSSY.RECONVERGENT B0, `(.L_x_146) ;  /* 0x000005f000007945 */ /* 0x000fe40003800200 */
[--C-:B------:R-:W-:Y:S01]  /*06f0*/  FADD R13, R8, -R0.reuse ;  /* 0x80000000080d7221 */ /* 0x100fe20000000000 */
[----:B------:R-:W-:-:S03]  /*0700*/  FADD R0, R3, -R0 ;  /* 0x8000000003007221 */ /* 0x000fc60000000000 */
[----:B------:R-:W-:Y:S01]  /*0710*/  FMUL R3, R13, 1.4426950216293334961 ;  /* 0x3fb8aa3b0d037820 */ /* 0x000fe20000400000 */
[----:B-1----:R-:W-:-:S04]  /*0720*/  FMUL R5, R0, 1.4426950216293334961 ;  /* 0x3fb8aa3b00057820 */ /* 0x002fc80000400000 */
[----:B------:R-:W-:Y:S02]  /*0730*/  FSETP.GEU.AND P1, PT, R3, -126, PT ;  /* 0xc2fc00000300780b */ /* 0x000fe40003f2e000 */
[----:B------:R-:W-:-:S11]  /*0740*/  FSETP.GEU.AND P2, PT, R5, -126, PT ;  /* 0xc2fc00000500780b */ /* 0x000fd60003f4e000 */
[----:B------:R-:W-:Y:S02]  /*0750*/  @!P1 FMUL R3, R3, 0.5 ;  /* 0x3f00000003039820 */ /* 0x000fe40000400000 */
[----:B------:R-:W-:Y:S02]  /*0760*/  @!P2 FMUL R5, R5, 0.5 ;  /* 0x3f0000000505a820 */ /* 0x000fe40000400000 */
[----:B------:R-:W1:Y:S08]  /*0770*/  MUFU.EX2 R4, R3 ;  /* 0x0000000300047308 */ /* 0x000e700000000800 */
[----:B------:R-:W4:Y:S01]  /*0780*/  MUFU.EX2 R8, R5 ;  /* 0x0000000500087308 */ /* 0x000f220000000800 */
[----:B-1----:R-:W-:Y:S01]  /*0790*/  @!P1 FMUL R4, R4, R4 ;  /* 0x0000000404049220 */ /* 0x002fe20000400000 */
[----:B----4-:R-:W-:-:S04]  /*07a0*/  @!P2 FMUL R8, R8, R8 ;  /* 0x000000080808a220 */ /* 0x010fc80000400000 */
[----:B--2---:R-:W-:Y:S01]  /*07b0*/  FFMA R15, R17, R4, R8 ;  /* 0x00000004110f7223 */ /* 0x004fe20000000008 */
[----:B---3--:R-:W-:Y:S06]  /*07c0*/  @!P0 BRA `(.L_x_147) ;  /* 0x0000000400408947 */ /* 0x008fec0003800000 */
[C---:B------:R-:W-:Y:S01]  /*07d0*/  FMUL R4, R15.reuse, 16777216 ;  /* 0x4b8000000f047820 */ /* 0x040fe20000400000 */
[----:B------:R-:W-:Y:S01]  /*07e0*/  FSETP.GEU.AND P0, PT, |R15|, 1.175494350822287508e-38, PT ;  /* 0x008000000f00780b */ /* 0x000fe20003f0e200 */
[----:B------:R-:W1:Y:S03]  /*07f0*/  LDC.64 R8, c[0x0][0x388] ;  /* 0x0000e200ff087b82 */ /* 0x000e660000000a00 */
[----:B------:R-:W-:-:S04]  /*0800*/  FSEL R3, R4, R15, !P0 ;  /* 0x0000000f04037208 */ /* 0x000fc80004000000 */
[----:B------:R-:W2:Y:S01]  /*0810*/  MUFU.LG2 R19, R3 ;  /* 0x0000000300137308 */ /* 0x000ea20000000c00 */
[----:B------:R-:W3:Y:S08]  /*0820*/  LDC.64 R6, c[0x0][0x390] ;  /* 0x0000e400ff067b82 */ /* 0x000ef00000000a00 */
[----:B------:R-:W4:Y:S01]  /*0830*/  LDC.64 R4, c[0x0][0x3a8] ;  /* 0x0000ea00ff047b82 */ /* 0x000f220000000a00 */
[----:B--2---:R-:W-:-:S04]  /*0840*/  @!P0 FADD R19, R19, -24 ;  /* 0xc1c0000013138421 */ /* 0x004fc80000000000 */
[----:B------:R-:W-:-:S07]  /*0850*/  FFMA R14, R19, 0.69314718246459960938, -R0 ;  /* 0x3f317218130e7823 */ /* 0x000fce0000000800 */
.L_x_155:
[----:B------:R-:W-:Y:S01]  /*0860*/  LEA R16, R11, R12, 0x2 ;  /* 0x0000000c0b107211 */ /* 0x000fe200078e10ff */
[----:B0-----:R-:W0:Y:S01]  /*0870*/  MUFU.RCP R18, R17 ;  /* 0x0000001100127308 */ /* 0x001e220000001000 */
        /* <DEDUP_REMOVED lines=16> */
[----:B-1-34-:R-:W-:Y:S05]  /*0980*/  CALL.REL.NOINC `($__internal_6_$__cuda_sm3x_div_rn_noftz_f32_slowpath) ;  /* 0x0000000400387944 */ /* 0x01afea0003c00000 */
[----:B------:R-:W-:-:S07]  /*0990*/  MOV R19, R0 ;  /* 0x0000000000137202 */ /* 0x000fce0000000f00 */
.L_x_149:
[----:B------:R-:W-:Y:S05]  /*09a0*/  BSYNC.RECONVERGENT B1 ;  /* 0x0000000000017941 */ /* 0x000fea0003800200 */
.L_x_148:
[----:B------:R-:W-:Y:S01]  /*09b0*/  FADD R16, R13, R16 ;  /* 0x000000100d107221 */ /* 0x000fe20000000000 */
[----:B------:R-:W0:Y:S01]  /*09c0*/  MUFU.RCP R18, R15 ;  /* 0x0000000f00127308 */ /* 0x000e220000001000 */
[----:B------:R-:W-:Y:S02]  /*09d0*/  BSSY.RECONVERGENT B1, `(.L_x_150) ;  /* 0x0000011000017945 */ /* 0x000fe40003800200 */
[----:B------:R-:W-:-:S05]  /*09e0*/  FMUL R16, R16, 1.4426950216293334961 ;  /* 0x3fb8aa3b10107820 */ /* 0x000fca0000400000 */
[----:B------:R-:W-:Y:S01]  /*09f0*/  FSETP.GEU.AND P0, PT, R16, -126, PT ;  /* 0xc2fc00001000780b */ /* 0x000fe20003f0e000 */
[----:B0-----:R-:W-:-:S12]  /*0a00*/  FFMA R3, -R15, R18, 1 ;  /* 0x3f8000000f037423 */ /* 0x001fd80000000112 */
[----:B------:R-:W-:Y:S01]  /*0a10*/  @!P0 FMUL R16, R16, 0.5 ;  /* 0x3f00000010108820 */ /* 0x000fe20000400000 */
[----:B------:R-:W-:-:S03]  /*0a20*/  FFMA R3, R18, R3, R18 ;  /* 0x0000000312037223 */ /* 0x000fc60000000012 */
        /* <DEDUP_REMOVED lines=11> */
.L_x_151:
[----:B------:R-:W-:Y:S05]  /*0ae0*/  BSYNC.RECONVERGENT B1 ;  /* 0x0000000000017941 */ /* 0x000fea0003800200 */
.L_x_150:
[----:B------:R-:W-:Y:S01]  /*0af0*/  FADD R0, -R19, 1 ;  /* 0x3f80000013007421 */ /* 0x000fe20000000100 */
[C---:B------:R-:W-:Y:S01]  /*0b00*/  FMUL R21, R14.reuse, R19 ;  /* 0x000000130e157220 */ /* 0x040fe20000400000 */
[----:B------:R-:W-:Y:S02]  /*0b10*/  BSSY.RECONVERGENT B1, `(.L_x_152) ;  /* 0x0000014000017945 */ /* 0x000fe40003800200 */
[----:B------:R-:W-:Y:S01]  /*0b20*/  FFMA R0, R14, R0, R3 ;  /* 0x000000000e007223 */ /* 0x000fe20000000003 */
[----:B------:R-:W-:-:S03]  /*0b30*/  IMAD R3, R2, UR8, R10 ;  /* 0x0000000802037c24 */ /* 0x000fc6000f8e020a */
[----:B------:R-:W-:Y:S01]  /*0b40*/  FMUL R0, R0, R19 ;  /* 0x0000001300007220 */ /* 0x000fe20000400000 */
[----:B-1----:R-:W-:-:S04]  /*0b50*/  IMAD.WIDE R18, R3, 0x4, R8 ;  /* 0x0000000403127825 */ /* 0x002fc800078e0208 */
[C---:B------:R-:W-:Y:S01]  /*0b60*/  FSETP.GEU.AND P0, PT, R0.reuse, RZ, PT ;  /* 0x000000ff0000720b */ /* 0x040fe20003f0e000 */
[----:B------:R0:W-:Y:S03]  /*0b70*/  STG.E desc[UR4][R18.64], R21 ;  /* 0x0000001512007986 */ /* 0x0001e6000c101904 */
[----:B------:R-:W-:-:S04]  /*0b80*/  FSEL R16, R0, RZ, P0 ;  /* 0x000000ff00107208 */ /* 0x000fc80000000000 */
[----:B------:R0:W1:Y:S01]  /*0b90*/  MUFU.RSQ R23, R16 ;  /* 0x0000001000177308 */ /* 0x0000620000001400 */
[----:B------:R-:W-:-:S05]  /*0ba0*/  VIADD R0, R16, 0xf3000000 ;  /* 0xf300000010007836 */ /* 0x000fca0000000000 */
[----:B------:R-:W-:-:S13]  /*0bb0*/  ISETP.GT.U32.AND P0, PT, R0, 0x727fffff, PT ;  /* 0x727fffff0000780c */ /* 0x000fda0003f04070 */
[----:B01----:R-:W-:Y:S05]  /*0bc0*/  @!P0 BRA `(.L_x_153) ;  /* 0x0000000000108947 */ /* 0x003fea0003800000 */
[----:B------:R-:W-:-:S07]  /*0bd0*/  MOV R20, 0xbf0 ;  /* 0x00000bf000147802 */ /* 0x000fce0000000f00 */
[----:B---34-:R-:W-:Y:S05]  /*0be0*/  CALL.REL.NOINC `($__internal_5_$__cuda_sm20_sqrt_rn_f32_slowpath) ;  /* 0x0000000000447944 */ /* 0x018fea0003c00000 */
[----:B------:R-:W-:Y:S01]  /*0bf0*/  MOV R21, R10 ;  /* 0x0000000a00157202 */ /* 0x000fe20000000f00 */
[----:B------:R-:W-:Y:S06]  /*0c00*/  BRA `(.L_x_154) ;  /* 0x0000000000107947 */ /* 0x000fec0003800000 */
.L_x_153:
[----:B------:R-:W-:Y:S01]  /*0c10*/  FMUL.FTZ R21, R16, R23 ;  /* 0x0000001710157220 */ /* 0x000fe20000410000 */
[----:B------:R-:W-:-:S03]  /*0c20*/  FMUL.FTZ R10, R23, 0.5 ;  /* 0x3f000000170a7820 */ /* 0x000fc60000410000 */
[----:B------:R-:W-:-:S04]  /*0c30*/  FFMA R0, -R21, R21, R16 ;  /* 0x0000001515007223 */ /* 0x000fc80000000110 */
[----:B------:R-:W-:-:S07]  /*0c40*/  FFMA R21, R0, R10, R21 ;  /* 0x0000000a00157223 */ /* 0x000fce0000000015 */
.L_x_154:
[----:B------:R-:W-:Y:S05]  /*0c50*/  BSYNC.RECONVERGENT B1 ;  /* 0x0000000000017941 */ /* 0x000fea0003800200 */
.L_x_152:
[----:B---3--:R-:W-:-:S04]  /*0c60*/  IMAD.WIDE R18, R3, 0x4, R6 ;  /* 0x0000000403127825 */ /* 0x008fc800078e0206 */
[----:B------:R-:W-:Y:S01]  /*0c70*/  VIADD R11, R11, UR7 ;  /* 0x000000070b0b7c36 */ /* 0x000fe20008000000 */
[----:B------:R2:W-:Y:S03]  /*0c80*/  STG.E desc[UR4][R18.64], R21 ;  /* 0x0000001512007986 */ /* 0x0005e6000c101904 */
[----:B----4-:R-:W-:Y:S01]  /*0c90*/  IMAD R10, R4, UR6, R11 ;  /* 0x00000006040a7c24 */ /* 0x010fe2000f8e020b */
[----:B------:R-:W-:-:S04]  /*0ca0*/  ISETP.LT.AND P1, PT, R11, R4, PT ;  /* 0x000000040b00720c */ /* 0x000fc80003f21270 */
[----:B------:R-:W-:-:S13]  /*0cb0*/  ISETP.GE.AND P0, PT, R10, R5, PT ;  /* 0x000000050a00720c */ /* 0x000fda0003f06270 */
[----:B--2---:R-:W-:Y:S05]  /*0cc0*/  @!P0 BRA P1, `(.L_x_155) ;  /* 0xfffffff800e48947 */ /* 0x004fea000083ffff */
.L_x_147:
[----:B------:R-:W-:Y:S05]  /*0cd0*/  BSYNC.RECONVERGENT B0 ;  /* 0x0000000000007941 */ /* 0x000fea0003800200 */
.L_x_146:
[----:B------:R-:W-:Y:S06]  /*0ce0*/  BAR.SYNC.DEFER_BLOCKING 0x0 ;  /* 0x0000000000007b1d */ /* 0x000fec0000010000 */
[----:B------:R-:W-:Y:S05]  /*0cf0*/  EXIT ;  /* 0x000000000000794d */ /* 0x000fea0003800000 */
        .weak           $__internal_5_$__cuda_sm20_sqrt_rn_f32_slowpath
        .type           $__internal_5_$__cuda_sm20_sqrt_rn_f32_slowpath,@function
        .size           $__internal_5_$__cuda_sm20_sqrt_rn_f32_slowpath,($__internal_6_$__cuda_sm3x_div_rn_noftz_f32_slowpath - $__internal_5_$__cuda_sm20_sqrt_rn_f32_slowpath)
$__internal_5_$__cuda_sm20_sqrt_rn_f32_slowpath:
[----:B------:R-:W-:-:S13]  /*0d00*/  LOP3.LUT P0, RZ, R16, 0x7fffffff, RZ, 0xc0, !PT ;  /* 0x7fffffff10ff7812 */ /* 0x000fda000780c0ff */
[----:B------:R-:W-:Y:S01]  /*0d10*/  @!P0 MOV R10, R16 ;  /* 0x00000010000a8202 */ /* 0x000fe20000000f00 */
[----:B------:R-:W-:Y:S06]  /*0d20*/  @!P0 BRA `(.L_x_156) ;  /* 0x0000000000448947 */ /* 0x000fec0003800000 */
[----:B------:R-:W-:Y:S01]  /*0d30*/  FSETP.GEU.FTZ.AND P0, PT, R16, RZ, PT ;  /* 0x000000ff1000720b */ /* 0x000fe20003f1e000 */
[----:B------:R-:W-:-:S12]  /*0d40*/  IMAD.MOV.U32 R0, RZ, RZ, R16 ;  /* 0x000000ffff007224 */ /* 0x000fd800078e0010 */
[----:B------:R-:W-:Y:S01]  /*0d50*/  @!P0 MOV R10, 0x7fffffff ;  /* 0x7fffffff000a8802 */ /* 0x000fe20000000f00 */
        /* <DEDUP_REMOVED lines=11> */
[----:B------:R-:W-:-:S03]  /*0e10*/  @!P0 IMAD.MOV.U32 R10, RZ, RZ, R0 ;  /* 0x000000ffff0a8224 */ /* 0x000fc600078e0000 */
[----:B------:R-:W-:-:S04]  /*0e20*/  @P0 FFMA R18, R18, R19, R21 ;  /* 0x0000001312120223 */ /* 0x000fc80000000015 */
[----:B------:R-:W-:-:S07]  /*0e30*/  @P0 FMUL.FTZ R10, R18, 2.3283064365386962891e-10 ;  /* 0x2f800000120a0820 */ /* 0x000fce0000410000 */
.L_x_156:
[----:B------:R-:W-:Y:S01]  /*0e40*/  MOV R18, R20 ;  /* 0x0000001400127202 */ /* 0x000fe20000000f00 */
[----:B------:R-:W-:-:S04]  /*0e50*/  IMAD.MOV.U32 R19, RZ, RZ, 0x0 ;  /* 0x00000000ff137424 */ /* 0x000fc800078e00ff */
[----:B------:R-:W-:Y:S05]  /*0e60*/  RET.REL.NODEC R18 `(_Z37kSoftMaxStackApproxWithPositionBiasesPfS_S_S_S_ii) ;  /* 0xfffffff012647950 */ /* 0x000fea0003c3ffff */
        .weak           $__internal_6_$__cuda_sm3x_div_rn_noftz_f32_slowpath
        .type           $__internal_6_$__cuda_sm3x_div_rn_noftz_f32_slowpath,@function
        .size           $__internal_6_$__cuda_sm3x_div_rn_noftz_f32_slowpath,(.L_x_199 - $__internal_6_$__cuda_sm3x_div_rn_noftz_f32_slowpath)
$__internal_6_$__cuda_sm3x_div_rn_noftz_f32_slowpath:
[----:B------:R-:W-:Y:S01]  /*0e70*/  SHF.R.U32.HI R20, RZ, 0x17, R3 ;  /* 0x00000017ff147819 */ /* 0x000fe20000011603 */
[----:B------:R-:W-:Y:S01]  /*0e80*/  BSSY.RECONVERGENT B2, `(.L_x_157) ;  /* 0x0000062000027945 */ /* 0x000fe20003800200 */
[----:B------:R-:W-:Y:S02]  /*0e90*/  SHF.R.U32.HI R22, RZ, 0x17, R0 ;  /* 0x00000017ff167819 */ /* 0x000fe40000011600 */
[----:B------:R-:W-:Y:S02]  /*0ea0*/  LOP3.LUT R20, R20, 0xff, RZ, 0xc0, !PT ;  /* 0x000000ff14147812 */ /* 0x000fe400078ec0ff */
[----:B------:R-:W-:Y:S02]  /*0eb0*/  LOP3.LUT R22, R22, 0xff, RZ, 0xc0, !PT ;  /* 0x000000ff16167812 */ /* 0x000fe400078ec0ff */
[----:B------:R-:W-:-:S03]  /*0ec0*/  IADD3 R24, PT, PT, R20, -0x1, RZ ;  /* 0xffffffff14187810 */ /* 0x000fc60007ffe0ff */
[----:B------:R-:W-:Y:S01]  /*0ed0*/  VIADD R23, R22, 0xffffffff ;  /* 0xffffffff16177836 */ /* 0x000fe20000000000 */
[----:B------:R-:W-:-:S04]  /*0ee0*/  ISETP.GT.U32.AND P0, PT, R24, 0xfd, PT ;  /* 0x000000fd1800780c */ /* 0x000fc80003f04070 */
[----:B------:R-:W-:-:S13]  /*0ef0*/  ISETP.GT.U32.OR P0, PT, R23, 0xfd, P0 ;  /* 0x000000fd1700780c */ /* 0x000fda0000704470 */
[----:B------:R-:W-:Y:S01]  /*0f00*/  @!P0 MOV R21, RZ ;  /* 0x000000ff00158202 */ /* 0x000fe20000000f00 */
        /* <DEDUP_REMOVED lines=19> */
[----:B------:R-:W-:Y:S01]  /*1040*/  @P0 IMAD.MOV.U32 R21, RZ, RZ, RZ ;  /* 0x000000ffff150224 */ /* 0x000fe200078e00ff */
[----:B------:R-:W-:Y:S01]  /*1050*/  @!P0 MOV R21, 0xffffffc0 ;  /* 0xffffffc000158802 */ /* 0x000fe20000000f00 */
[----:B------:R-:W-:Y:S01]  /*1060*/  @!P0 FFMA R0, R0, 1.84467440737095516160e+19, RZ ;  /* 0x5f80000000008823 */ /* 0x000fe200000000ff */
[----:B------:R-:W-:-:S03]  /*1070*/  @!P1 FFMA R3, R3, 1.84467440737095516160e+19, RZ ;  /* 0x5f80000003039823 */ /* 0x000fc600000000ff */
[----:B------:R-:W-:-:S07]  /*1080*/  @!P1 VIADD R21, R21, 0x40 ;  /* 0x0000004015159836 */ /* 0x000fce0000000000 */
.L_x_158:
[----:B------:R-:W-:Y:S01]  /*1090*/  LEA R24, R20, 0xc0800000, 0x17 ;  /* 0xc080000014187811 */ /* 0x000fe200078eb8ff */
[----:B------:R-:W-:Y:S03]  /*10a0*/  BSSY.RECONVERGENT B3, `(.L_x_163) ;  /* 0x0000036000037945 */ /* 0x000fe60003800200 */
[----:B------:R-:W-:Y:S01]  /*10b0*/  IADD3 R24, PT, PT, -R24, R3, RZ ;  /* 0x0000000318187210 */ /* 0x000fe20007ffe1ff */
[----:B------:R-:W-:-:S03]  /*10c0*/  VIADD R3, R22, 0xffffff81 ;  /* 0xffffff8116037836 */ /* 0x000fc60000000000 */
[----:B------:R-:W0:Y:S01]  /*10d0*/  MUFU.RCP R26, R24 ;  /* 0x00000018001a7308 */ /* 0x000e220000001000 */
[----:B------:R-:W-:Y:S01]  /*10e0*/  FADD.FTZ R23, -R24, -RZ ;  /* 0x800000ff18177221 */ /* 0x000fe20000010100 */
[C---:B------:R-:W-:Y:S01]  /*10f0*/  IMAD R0, R3.reuse, -0x800000, R0 ;  /* 0xff80000003007824 */ /* 0x040fe200078e0200 */
[----:B------:R-:W-:-:S04]  /*1100*/  IADD3 R20, PT, PT, R3, 0x7f, -R20 ;  /* 0x0000007f03147810 */ /* 0x000fc80007ffe814 */
[----:B------:R-:W-:Y:S01]  /*1110*/  IADD3 R20, PT, PT, R20, R21, RZ ;  /* 0x0000001514147210 */ /* 0x000fe20007ffe0ff */
        /* <DEDUP_REMOVED lines=21> */
[C---:B------:R-:W-:Y:S02]  /*1270*/  ISETP.NE.AND P2, PT, R3.reuse, RZ, PT ;  /* 0x000000ff0300720c */ /* 0x040fe40003f45270 */
[----:B------:R-:W-:Y:S02]  /*1280*/  ISETP.NE.AND P1, PT, R3, RZ, PT ;  /* 0x000000ff0300720c */ /* 0x000fe40003f25270 */
[----:B------:R-:W-:Y:S01]  /*1290*/  LOP3.LUT R21, R20, 0x7fffff, RZ, 0xc0, !PT ;  /* 0x007fffff14157812 */ /* 0x000fe200078ec0ff */
[CCC-:B------:R-:W-:Y:S01]  /*12a0*/  FFMA.RP R20, R25.reuse, R23.reuse, R22.reuse ;  /* 0x0000001719147223 */ /* 0x1c0fe20000008016 */
[----:B------:R-:W-:Y:S01]  /*12b0*/  FFMA.RM R23, R25, R23, R22 ;  /* 0x0000001719177223 */ /* 0x000fe20000004016 */
[----:B------:R-:W-:Y:S01]  /*12c0*/  VIADD R22, R3, 0x20 ;  /* 0x0000002003167836 */ /* 0x000fe20000000000 */
[----:B------:R-:W-:Y:S02]  /*12d0*/  LOP3.LUT R21, R21, 0x800000, RZ, 0xfc, !PT ;  /* 0x0080000015157812 */ /* 0x000fe400078efcff */
[----:B------:R-:W-:-:S02]  /*12e0*/  IADD3 R3, PT, PT, -R3, RZ, RZ ;  /* 0x000000ff03037210 */ /* 0x000fc40007ffe1ff */
        /* <DEDUP_REMOVED lines=13> */
.L_x_165:
[----:B------:R-:W-:-:S04]  /*13c0*/  LOP3.LUT R0, R0, 0x80000000, RZ, 0xc0, !PT ;  /* 0x8000000000007812 */ /* 0x000fc800078ec0ff */
[----:B------:R-:W-:Y:S01]  /*13d0*/  LOP3.LUT R0, R0, 0x7f800000, RZ, 0xfc, !PT ;  /* 0x7f80000000007812 */ /* 0x000fe200078efcff */
[----:B------:R-:W-:Y:S06]  /*13e0*/  BRA `(.L_x_166) ;  /* 0x0000000000047947 */ /* 0x000fec0003800000 */
.L_x_164:
[----:B------:R-:W-:-:S07]  /*13f0*/  LEA R0, R20, R0, 0x17 ;  /* 0x0000000014007211 */ /* 0x000fce00078eb8ff */
.L_x_166:
[----:B------:R-:W-:Y:S05]  /*1400*/  BSYNC.RECONVERGENT B3 ;  /* 0x0000000000037941 */ /* 0x000fea0003800200 */
.L_x_163:
[----:B------:R-:W-:Y:S05]  /*1410*/  BRA `(.L_x_167) ;  /* 0x0000000000207947 */ /* 0x000fea0003800000 */
.L_x_162:
[----:B------:R-:W-:-:S04]  /*1420*/  LOP3.LUT R0, R3, 0x80000000, R0, 0x48, !PT ;  /* 0x8000000003007812 */ /* 0x000fc800078e4800 */
[----:B------:R-:W-:Y:S01]  /*1430*/  LOP3.LUT R0, R0, 0x7f800000, RZ, 0xfc, !PT ;  /* 0x7f80000000007812 */ /* 0x000fe200078efcff */
[----:B------:R-:W-:Y:S06]  /*1440*/  BRA `(.L_x_167) ;  /* 0x0000000000147947 */ /* 0x000fec0003800000 */
.L_x_161:
[----:B------:R-:W-:Y:S01]  /*1450*/  LOP3.LUT R0, R3, 0x80000000, R0, 0x48, !PT ;  /* 0x8000000003007812 */ /* 0x000fe200078e4800 */
[----:B------:R-:W-:Y:S06]  /*1460*/  BRA `(.L_x_167) ;  /* 0x00000000000c7947 */ /* 0x000fec0003800000 */
.L_x_160:
[----:B------:R-:W0:Y:S01]  /*1470*/  MUFU.RSQ R0, -QNAN ;  /* 0xffc0000000007908 */ /* 0x000e220000001400 */
[----:B------:R-:W-:Y:S05]  /*1480*/  BRA `(.L_x_167) ;  /* 0x0000000000047947 */ /* 0x000fea0003800000 */
.L_x_159:
[----:B------:R-:W-:-:S07]  /*1490*/  FADD.FTZ R0, R0, R3 ;  /* 0x0000000300007221 */ /* 0x000fce0000010000 */
.L_x_167:
[----:B------:R-:W-:Y:S05]  /*14a0*/  BSYNC.RECONVERGENT B2 ;  /* 0x0000000000027941 */ /* 0x000fea0003800200 */
.L_x_157:
[----:B------:R-:W-:Y:S02]  /*14b0*/  HFMA2 R21, -RZ, RZ, 0, 0 ;  /* 0x00000000ff157431 */ /* 0x000fe400000001ff */
[----:B------:R-:W-:-:S04]  /*14c0*/  IMAD.MOV.U32 R20, RZ, RZ, R18 ;  /* 0x000000ffff147224 */ /* 0x000fc800078e0012 */
[----:B0-----:R-:W-:Y:S05]  /*14d0*/  RET.REL.NODEC R20 `(_Z37kSoftMaxStackApproxWithPositionBiasesPfS_S_S_S_ii) ;  /* 0xffffffe814c87950 */ /* 0x001fea0003c3ffff */
.L_x_168:
        /* <DEDUP_REMOVED lines=10> */
.L_x_199:


//--------------------- .text._Z18kMultinomialSamplePfS_S_iii --------------------------
	.section	.text._Z18kMultinomialSamplePfS_S_iii,"ax",@progbits
	.align	128
        .global         _Z18kMultinomialSamplePfS_S_iii
        .type           _Z18kMultinomialSamplePfS_S_iii,@function
        .size           _Z18kMultinomialSamplePfS_S_iii,(.L_x_204 - _Z18kMultinomialSamplePfS_S_iii)
        .other          _Z18kMultinomialSamplePfS_S_iii,@"STO_CUDA_ENTRY STV_DEFAULT"
_Z18kMultinomialSamplePfS_S_iii:
.text._Z18kMultinomialSamplePfS_S_iii:
[----:B------:R-:W-:Y:S01]  /*0000*/  LDC R1, c[0x0][0x37c] ;  /* 0x0000df00ff017b82 */ /* 0x000fe20000000800 */
[----:B------:R-:W0:Y:S07]  /*0010*/  S2R R5, SR_CTAID.Y ;  /* 0x0000000000057919 */ /* 0x000e2e0000002600 */
[----:B------:R-:W0:Y:S01]  /*0020*/  S2UR UR10, SR_CTAID.X ;  /* 0x00000000000a79c3 */ /* 0x000e220000002500 */
[----:B------:R-:W1:Y:S01]  /*0030*/  LDCU.64 UR8, c[0x0][0x358] ;  /* 0x00006b00ff0877ac */ /* 0x000e620008000a00 */
[----:B------:R-:W2:Y:S06]  /*0040*/  LDCU.64 UR6, c[0x0][0x398] ;  /* 0x00007300ff0677ac */ /* 0x000eac0008000a00 */
[----:B------:R-:W0:Y:S08]  /*0050*/  LDC R0, c[0x0][0x374] ;  /* 0x0000dd00ff007b82 */ /* 0x000e300000000800 */
[----:B------:R-:W3:Y:S08]  /*0060*/  LDC.64 R6, c[0x0][0x380] ;  /* 0x0000e000ff067b82 */ /* 0x000ef00000000a00 */
[----:B------:R-:W4:Y:S01]  /*0070*/  LDC R14, c[0x0][0x3a0] ;  /* 0x0000e800ff0e7b82 */ /* 0x000f220000000800 */
[----:B0-----:R-:W-:-:S04]  /*0080*/  IMAD R3, R0, UR10, R5 ;  /* 0x0000000a00037c24 */ /* 0x001fc8000f8e0205 */
[----:B---3--:R-:W-:-:S05]  /*0090*/  IMAD.WIDE.U32 R6, R3, 0x4, R6 ;  /* 0x0000000403067825 */ /* 0x008fca00078e0006 */
[----:B-1----:R0:W5:Y:S01]  /*00a0*/  LDG.E R2, desc[UR8][R6.64] ;  /* 0x0000000806027981 */ /* 0x002162000c1e1900 */
[----:B------:R-:W1:Y:S01]  /*00b0*/  S2UR UR5, SR_CgaCtaId ;  /* 0x00000000000579c3 */ /* 0x000e620000008800 */
[----:B------:R-:W-:Y:S01]  /*00c0*/  UMOV UR4, 0x400 ;  /* 0x0000040000047882 */ /* 0x000fe20000000000 */
[----:B------:R-:W-:Y:S01]  /*00d0*/  BSSY.RECONVERGENT B0, `(.L_x_169) ;  /* 0x000001a000007945 */ /* 0x000fe20003800200 */
[----:B------:R-:W3:Y:S01]  /*00e0*/  S2R R0, SR_TID.X ;  /* 0x0000000000007919 */ /* 0x000ee20000002100 */
[----:B-1----:R-:W-:-:S04]  /*00f0*/  ULEA UR4, UR5, UR4, 0x18 ;  /* 0x0000000405047291 */ /* 0x002fc8000f8ec0ff */
[----:B--2---:R-:W-:-:S06]  /*0100*/  ULEA UR5, UR6, UR4, 0x2 ;  /* 0x0000000406057291 */ /* 0x004fcc000f8e10ff */
[----:B------:R-:W-:Y:S02]  /*0110*/  IMAD.U32 R4, RZ, RZ, UR5 ;  /* 0x00000005ff047e24 */ /* 0x000fe4000f8e00ff */
[----:B---3--:R-:W-:-:S04]  /*0120*/  IMAD R3, R5, UR6, R0 ;  /* 0x0000000605037c24 */ /* 0x008fc8000f8e0200 */
[----:B------:R-:W-:-:S05]  /*0130*/  VIADD R3, R3, UR7 ;  /* 0x0000000703037c36 */ /* 0x000fca0008000000 */
[CC--:B----4-:R-:W-:Y:S02]  /*0140*/  IADD3 R5, PT, PT, -R3.reuse, R14.reuse, R0 ;  /* 0x0000000e03057210 */ /* 0x0d0fe40007ffe100 */
[----:B------:R-:W-:Y:S02]  /*0150*/  ISETP.GE.AND P0, PT, R3, R14, PT ;  /* 0x0000000e0300720c */ /* 0x000fe40003f06270 */
[----:B------:R-:W-:-:S04]  /*0160*/  VIMNMX.U32 R5, PT, PT, R5, UR6, PT ;  /* 0x0000000605057c48 */ /* 0x000fc8000bfe0000 */
[----:B------:R-:W-:-:S13]  /*0170*/  ISETP.LT.AND P0, PT, R0, R5, !P0 ;  /* 0x000000050000720c */ /* 0x000fda0004701270 */
[----:B0-----:R-:W-:Y:S05]  /*0180*/  @!P0 BRA `(.L_x_170) ;  /* 0x0000000000388947 */ /* 0x001fea0003800000 */
[----:B------:R-:W0:Y:S01]  /*0190*/  LDC R12, c[0x0][0x360] ;  /* 0x0000d800ff0c7b82 */ /* 0x000e220000000800 */
[----:B------:R-:W-:Y:S01]  /*01a0*/  MOV R10, R0 ;  /* 0x00000000000a7202 */ /* 0x000fe20000000f00 */
[----:B------:R-:W-:-:S06]  /*01b0*/  IMAD.MOV.U32 R11, RZ, RZ, R3 ;  /* 0x000000ffff0b7224 */ /* 0x000fcc00078e0003 */
[----:B------:R-:W1:Y:S02]  /*01c0*/  LDC.64 R8, c[0x0][0x388] ;  /* 0x0000e200ff087b82 */ /* 0x000e640000000a00 */
.L_x_171:
[----:B------:R-:W-:-:S04]  /*01d0*/  IMAD R7, R14, UR10, R11 ;  /* 0x0000000a0e077c24 */ /* 0x000fc8000f8e020b */
[----:B-12---:R-:W-:-:S06]  /*01e0*/  IMAD.WIDE R6, R7, 0x4, R8 ;  /* 0x0000000407067825 */ /* 0x006fcc00078e0208 */
[----:B------:R-:W2:Y:S01]  /*01f0*/  LDG.E R6, desc[UR8][R6.64] ;  /* 0x0000000806067981 */ /* 0x000ea2000c1e1900 */
[----:B------:R-:W-:Y:S01]  /*0200*/  LEA R13, R10, UR4, 0x2 ;  /* 0x000000040a0d7c11 */ /* 0x000fe2000f8e10ff */
[C---:B0-----:R-:W-:Y:S01]  /*0210*/  IMAD.IADD R10, R12.reuse, 0x1, R10 ;  /* 0x000000010c0a7824 */ /* 0x041fe200078e020a */
[----:B------:R-:W-:-:S04]  /*0220*/  IADD3 R11, PT, PT, R12, R11, RZ ;  /* 0x0000000b0c0b7210 */ /* 0x000fc80007ffe0ff */
[----:B------:R-:W-:Y:S02]  /*0230*/  ISETP.GE.AND P1, PT, R11, R14, PT ;  /* 0x0000000e0b00720c */ /* 0x000fe40003f26270 */
[----:B------:R-:W-:Y:S01]  /*0240*/  ISETP.LT.AND P2, PT, R10, R5, PT ;  /* 0x000000050a00720c */ /* 0x000fe20003f41270 */
[----:B--2---:R2:W-:-:S12]  /*0250*/  STS [R13], R6 ;  /* 0x000000060d007388 */ /* 0x0045d80000000800 */
[----:B------:R-:W-:Y:S05]  /*0260*/  @!P1 BRA P2, `(.L_x_171) ;  /* 0xfffffffc00d89947 */ /* 0x000fea000103ffff */
.L_x_170:
[----:B------:R-:W-:Y:S05]  /*0270*/  BSYNC.RECONVERGENT B0 ;  /* 0x0000000000007941 */ /* 0x000fea0003800200 */
.L_x_169:
[----:B------:R-:W-:Y:S01]  /*0280*/  BAR.SYNC.DEFER_BLOCKING 0x0 ;  /* 0x0000000000007b1d */ /* 0x000fe20000010000 */
[----:B------:R-:W-:Y:S02]  /*0290*/  ISETP.GE.AND P1, PT, R5, 0x2, PT ;  /* 0x000000020500780c */ /* 0x000fe40003f26270 */
[----:B------:R-:W-:-:S03]  /*02a0*/  MOV R7, UR4 ;  /* 0x0000000400077c02 */ /* 0x000fc60008000f00 */
[----:B------:R-:W0:Y:S08]  /*02b0*/  LDCU UR5, c[0x0][0x3a0] ;  /* 0x00007400ff0577ac */ /* 0x000e300008000800 */
[----:B------:R-:W-:Y:S05]  /*02c0*/  @!P1 BRA `(.L_x_172) ;  /* 0x0000000000689947 */ /* 0x000fea0003800000 */
[----:B------:R-:W1:Y:S01]  /*02d0*/  LDC R12, c[0x0][0x360] ;  /* 0x0000d800ff0c7b82 */ /* 0x000e620000000800 */
[----:B------:R-:W-:Y:S02]  /*02e0*/  HFMA2 R8, -RZ, RZ, 0, 5.9604644775390625e-08 ;  /* 0x00000001ff087431 */ /* 0x000fe400000001ff */
[----:B--2---:R-:W-:-:S07]  /*02f0*/  IMAD.U32 R6, RZ, RZ, UR4 ;  /* 0x00000004ff067e24 */ /* 0x004fce000f8e00ff */
.L_x_175:
[----:B------:R-:W-:Y:S01]  /*0300*/  ISETP.GE.AND P1, PT, R0, R5, PT ;  /* 0x000000050000720c */ /* 0x000fe20003f26270 */
[----:B------:R-:W-:-:S12]  /*0310*/  IMAD.MOV.U32 R7, RZ, RZ, R4 ;  /* 0x000000ffff077224 */ /* 0x000fd800078e0004 */
[----:B--2---:R-:W-:Y:S05]  /*0320*/  @P1 BRA `(.L_x_173) ;  /* 0x0000000000341947 */ /* 0x004fea0003800000 */
[----:B------:R-:W-:-:S07]  /*0330*/  MOV R9, R0 ;  /* 0x0000000000097202 */ /* 0x000fce0000000f00 */
.L_x_174:
[C---:B------:R-:W-:Y:S02]  /*0340*/  ISETP.GE.AND P1, PT, R9.reuse, R8, PT ;  /* 0x000000080900720c */ /* 0x040fe40003f26270 */
[C---:B------:R-:W-:Y:S02]  /*0350*/  LEA R4, R9.reuse, R6, 0x2 ;  /* 0x0000000609047211 */ /* 0x040fe400078e10ff */
[----:B--2---:R-:W-:-:S03]  /*0360*/  LEA R13, R9, R7, 0x2 ;  /* 0x00000007090d7211 */ /* 0x004fc600078e10ff */
[----:B------:R-:W-:Y:S06]  /*0370*/  LDS R10, [R4] ;  /* 0x00000000040a7984 */ /* 0x000fec0000000800 */
[----:B------:R-:W-:Y:S02]  /*0380*/  @P1 IMAD.IADD R11, R9, 0x1, -R8 ;  /* 0x00000001090b1824 */ /* 0x000fe400078e0a08 */
[----:B-1----:R-:W-:Y:S02]  /*0390*/  IMAD.IADD R9, R12, 0x1, R9 ;  /* 0x000000010c097824 */ /* 0x002fe400078e0209 */
[----:B------:R-:W-:-:S06]  /*03a0*/  @P1 IMAD R11, R11, 0x4, R6 ;  /* 0x000000040b0b1824 */ /* 0x000fcc00078e0206 */
[----:B------:R-:W1:Y:S02]  /*03b0*/  @P1 LDS R11, [R11] ;  /* 0x000000000b0b1984 */ /* 0x000e640000000800 */
[----:B-1----:R-:W-:Y:S01]  /*03c0*/  @P1 FADD R10, R10, R11 ;  /* 0x0000000b0a0a1221 */ /* 0x002fe20000000000 */
[----:B------:R-:W-:-:S04]  /*03d0*/  ISETP.GE.AND P1, PT, R9, R5, PT ;  /* 0x000000050900720c */ /* 0x000fc80003f26270 */
[----:B------:R2:W-:Y:S09]  /*03e0*/  STS [R13], R10 ;  /* 0x0000000a0d007388 */ /* 0x0005f20000000800 */
[----:B------:R-:W-:Y:S05]  /*03f0*/  @!P1 BRA `(.L_x_174) ;  /* 0xfffffffc00d09947 */ /* 0x000fea000383ffff */
.L_x_173:
[----:B------:R-:W-:Y:S01]  /*0400*/  SHF.L.U32 R8, R8, 0x1, RZ ;  /* 0x0000000108087819 */ /* 0x000fe200000006ff */
[----:B------:R-:W-:Y:S05]  /*0410*/  WARPSYNC.ALL ;  /* 0x0000000000007948 */ /* 0x000fea0003800000 */
[----:B------:R-:W-:Y:S01]  /*0420*/  BAR.SYNC.DEFER_BLOCKING 0x0 ;  /* 0x0000000000007b1d */ /* 0x000fe20000010000 */
[----:B------:R-:W-:Y:S01]  /*0430*/  ISETP.GE.AND P1, PT, R8, R5, PT ;  /* 0x000000050800720c */ /* 0x000fe20003f26270 */
[----:B------:R-:W-:Y:S01]  /*0440*/  IMAD.MOV.U32 R4, RZ, RZ, R6 ;  /* 0x000000ffff047224 */ /* 0x000fe200078e0006 */
[----:B------:R-:W-:-:S11]  /*0450*/  MOV R6, R7 ;  /* 0x0000000700067202 */ /* 0x000fd60000000f00 */
[----:B------:R-:W-:Y:S05]  /*0460*/  @!P1 BRA `(.L_x_175) ;  /* 0xfffffffc00a49947 */ /* 0x000fea000383ffff */
.L_x_172:
[----:B0-----:R-:W-:Y:S05]  /*0470*/  @!P0 EXIT ;  /* 0x000000000000894d */ /* 0x001fea0003800000 */
[----:B------:R-:W0:Y:S08]  /*0480*/  LDC R4, c[0x0][0x360] ;  /* 0x0000d800ff047b82 */ /* 0x000e300000000800 */
[----:B------:R-:W3:Y:S02]  /*0490*/  LDC.64 R8, c[0x0][0x390] ;  /* 0x0000e400ff087b82 */ /* 0x000ee40000000a00 */
.L_x_181:
[----:B------:R-:W-:Y:S01]  /*04a0*/  ISETP.NE.AND P0, PT, R0, RZ, PT ;  /* 0x000000ff0000720c */ /* 0x000fe20003f05270 */
[----:B------:R-:W-:-:S12]  /*04b0*/  BSSY.RECONVERGENT B0, `(.L_x_176) ;  /* 0x0000022000007945 */ /* 0x000fd80003800200 */
[----:B--2-4-:R-:W-:Y:S05]  /*04c0*/  @P0 BRA `(.L_x_177) ;  /* 0x0000000000300947 */ /* 0x014fea0003800000 */
[----:B------:R-:W4:Y:S02]  /*04d0*/  LDS R11, [R7] ;  /* 0x00000000070b7984 */ /* 0x000f240000000800 */
[----:B----45:R-:W-:-:S13]  /*04e0*/  FSETP.GEU.AND P0, PT, R2, R11, PT ;  /* 0x0000000b0200720b */ /* 0x030fda0003f0e000 */
[----:B------:R-:W-:Y:S02]  /*04f0*/  @!P0 IMAD.U32 R14, RZ, RZ, UR5 ;  /* 0x00000005ff0e8e24 */ /* 0x000fe4000f8e00ff */
[----:B------:R-:W-:Y:S02]  /*0500*/  @!P0 IMAD.MOV.U32 R15, RZ, RZ, 0x3f800000 ;  /* 0x3f800000ff0f8424 */ /* 0x000fe400078e00ff */
[----:B------:R-:W-:Y:S01]  /*0510*/  @!P0 IMAD R11, R14, UR10, R3 ;  /* 0x0000000a0e0b8c24 */ /* 0x000fe2000f8e0203 */
[----:B------:R-:W-:-:S03]  /*0520*/  @P0 MOV R14, UR5 ;  /* 0x00000005000e0c02 */ /* 0x000fc60008000f00 */
[----:B--23--:R-:W-:-:S04]  /*0530*/  @!P0 IMAD.WIDE R10, R11, 0x4, R8 ;  /* 0x000000040b0a8825 */ /* 0x00cfc800078e0208 */
[----:B------:R-:W-:Y:S01]  /*0540*/  @P0 IMAD R13, R14, UR10, R3 ;  /* 0x0000000a0e0d0c24 */ /* 0x000fe2000f8e0203 */
[----:B------:R2:W-:Y:S03]  /*0550*/  @!P0 STG.E desc[UR8][R10.64], R15 ;  /* 0x0000000f0a008986 */ /* 0x0005e6000c101908 */
[----:B-1----:R-:W-:-:S05]  /*0560*/  @P0 IMAD.WIDE R12, R13, 0x4, R8 ;  /* 0x000000040d0c0825 */ /* 0x002fca00078e0208 */
[----:B------:R2:W-:Y:S01]  /*0570*/  @P0 STG.E desc[UR8][R12.64], RZ ;  /* 0x000000ff0c000986 */ /* 0x0005e2000c101908 */
[----:B------:R-:W-:Y:S05]  /*0580*/  BRA `(.L_x_178) ;  /* 0x0000000000507947 */ /* 0x000fea0003800000 */
.L_x_177:
[----:B--2---:R-:W-:Y:S01]  /*0590*/  LEA R6, R0, R7, 0x2 ;  /* 0x0000000700067211 */ /* 0x004fe200078e10ff */
[----:B------:R-:W-:Y:S04]  /*05a0*/  BSSY.RELIABLE B1, `(.L_x_179) ;  /* 0x000000e000017945 */ /* 0x000fe80003800100 */
[----:B------:R-:W2:Y:S02]  /*05b0*/  LDS R11, [R6+-0x4] ;  /* 0xfffffc00060b7984 */ /* 0x000ea40000000800 */
[----:B--2--5:R-:W-:-:S13]  /*05c0*/  FSETP.GE.AND P0, PT, R2, R11, PT ;  /* 0x0000000b0200720b */ /* 0x024fda0003f06000 */
[----:B------:R-:W-:Y:S05]  /*05d0*/  @!P0 BRA `(.L_x_180) ;  /* 0x0000000000288947 */ /* 0x000fea0003800000 */
[----:B------:R-:W2:Y:S02]  /*05e0*/  LDS R11, [R6] ;  /* 0x00000000060b7984 */ /* 0x000ea40000000800 */
[----:B--2---:R-:W-:-:S13]  /*05f0*/  FSETP.GEU.AND P0, PT, R2, R11, PT ;  /* 0x0000000b0200720b */ /* 0x004fda0003f0e000 */
[----:B------:R-:W2:Y:S01]  /*0600*/  @!P0 LDC R14, c[0x0][0x3a0] ;  /* 0x0000e800ff0e8b82 */ /* 0x000ea20000000800 */
[----:B------:R-:W-:Y:S01]  /*0610*/  @!P0 IMAD.MOV.U32 R15, RZ, RZ, 0x3f800000 ;  /* 0x3f800000ff0f8424 */ /* 0x000fe200078e00ff */
[----:B------:R-:W-:Y:S06]  /*0620*/  @!P0 BREAK.RELIABLE B1 ;  /* 0x0000000000018942 */ /* 0x000fec0003800100 */
[----:B------:R-:W4:Y:S01]  /*0630*/  @!P0 LDC.64 R10, c[0x0][0x390] ;  /* 0x0000e400ff0a8b82 */ /* 0x000f220000000a00 */
[----:B--2---:R-:W-:-:S04]  /*0640*/  @!P0 IMAD R13, R14, UR10, R3 ;  /* 0x0000000a0e0d8c24 */ /* 0x004fc8000f8e0203 */
[----:B----4-:R-:W-:-:S05]  /*0650*/  @!P0 IMAD.WIDE R10, R13, 0x4, R10 ;  /* 0x000000040d0a8825 */ /* 0x010fca00078e020a */
[----:B------:R2:W-:Y:S01]  /*0660*/  @!P0 STG.E desc[UR8][R10.64], R15 ;  /* 0x0000000f0a008986 */ /* 0x0005e2000c101908 */
[----:B------:R-:W-:Y:S05]  /*0670*/  @!P0 BRA `(.L_x_178) ;  /* 0x0000000000148947 */ /* 0x000fea0003800000 */
.L_x_180:
[----:B------:R-:W-:Y:S05]  /*0680*/  BSYNC.RELIABLE B1 ;  /* 0x0000000000017941 */ /* 0x000fea0003800100 */
.L_x_179:
[----:B------:R-:W-:-:S05]  /*0690*/  MOV R14, UR5 ;  /* 0x00000005000e7c02 */ /* 0x000fca0008000f00 */
[----:B--2---:R-:W-:-:S04]  /*06a0*/  IMAD R11, R14, UR10, R3 ;  /* 0x0000000a0e0b7c24 */ /* 0x004fc8000f8e0203 */
[----:B---3--:R-:W-:-:S05]  /*06b0*/  IMAD.WIDE R10, R11, 0x4, R8 ;  /* 0x000000040b0a7825 */ /* 0x008fca00078e0208 */
[----:B------:R4:W-:Y:S02]  /*06c0*/  STG.E desc[UR8][R10.64], RZ ;  /* 0x000000ff0a007986 */ /* 0x0009e4000c101908 */
.L_x_178:
[----:B------:R-:W-:Y:S05]  /*06d0*/  BSYNC.RECONVERGENT B0 ;  /* 0x0000000000007941 */ /* 0x000fea0003800200 */
.L_x_176:
[C---:B0-----:R-:W-:Y:S01]  /*06e0*/  IMAD.IADD R3, R4.reuse, 0x1, R3 ;  /* 0x0000000104037824 */ /* 0x041fe200078e0203 */
[----:B------:R-:W-:-:S04]  /*06f0*/  IADD3 R0, PT, PT, R4, R0, RZ ;  /* 0x0000000004007210 */ /* 0x000fc80007ffe0ff */
[----:B------:R-:W-:Y:S02]  /*0700*/  ISETP.GE.AND P0, PT, R3, R14, PT ;  /* 0x0000000e0300720c */ /* 0x000fe40003f06270 */
[----:B------:R-:W-:-:S13]  /*0710*/  ISETP.LT.AND P1, PT, R0, R5, PT ;  /* 0x000000050000720c */ /* 0x000fda0003f21270 */
[----:B------:R-:W-:Y:S05]  /*0720*/  @!P0 BRA P1, `(.L_x_181) ;  /* 0xfffffffc005c8947 */ /* 0x000fea000083ffff */
[----:B------:R-:W-:Y:S05]  /*0730*/  EXIT ;  /* 0x000000000000794d */ /* 0x000fea0003800000 */
.L_x_182:
        /* <DEDUP_REMOVED lines=12> */
.L_x_204:


//--------------------- .text._Z14kCumulativeSumPfS_ii --------------------------
	.section	.text._Z14kCumulativeSumPfS_ii,"ax",@progbits
	.align	128
        .global         _Z14kCumulativeSumPfS_ii
        .type           _Z14kCumulativeSumPfS_ii,@function
        .size           _Z14kCumulativeSumPfS_ii,(.L_x_205 - _Z14kCumulativeSumPfS_ii)
        .other          _Z14kCumulativeSumPfS_ii,@"STO_CUDA_ENTRY STV_DEFAULT"
_Z14kCumulativeSumPfS_ii:
.text._Z14kCumulativeSumPfS_ii:
[----:B------:R-:W-:Y:S01]  /*0000*/  LDC R1, c[0x0][0x37c] ;  /* 0x0000df00ff017b82 */ /* 0x000fe20000000800 */
[----:B------:R-:W0:Y:S07]  /*0010*/  S2R R3, SR_CTAID.Y ;  /* 0x0000000000037919 */ /* 0x000e2e0000002600 */
[----:B------:R-:W1:Y:S01]  /*0020*/  LDC.64 R6, c[0x0][0x390] ;  /* 0x0000e400ff067b82 */ /* 0x000e620000000a00 */
[----:B------:R-:W-:Y:S01]  /*0030*/  UMOV UR4, 0x400 ;  /* 0x0000040000047882 */ /* 0x000fe20000000000 */
[----:B------:R-:W2:Y:S01]  /*0040*/  LDCU.64 UR6, c[0x0][0x358] ;  /* 0x00006b00ff0677ac */ /* 0x000ea20008000a00 */
[----:B------:R-:W1:Y:S01]  /*0050*/  S2R R0, SR_TID.X ;  /* 0x0000000000007919 */ /* 0x000e620000002100 */
[----:B------:R-:W-:Y:S04]  /*0060*/  BSSY.RECONVERGENT B0, `(.L_x_183) ;  /* 0x0000019000007945 */ /* 0x000fe80003800200 */
[----:B------:R-:W3:Y:S08]  /*0070*/  S2UR UR5, SR_CgaCtaId ;  /* 0x00000000000579c3 */ /* 0x000ef00000008800 */
[----:B------:R-:W4:Y:S01]  /*0080*/  S2UR UR8, SR_CTAID.X ;  /* 0x00000000000879c3 */ /* 0x000f220000002500 */
[----:B0-----:R-:W-:Y:S01]  /*0090*/  IMAD.MOV R5, RZ, RZ, -R3 ;  /* 0x000000ffff057224 */ /* 0x001fe200078e0a03 */
[----:B---3--:R-:W-:Y:S01]  /*00a0*/  ULEA UR4, UR5, UR4, 0x18 ;  /* 0x0000000405047291 */ /* 0x008fe2000f8ec0ff */
[----:B-1----:R-:W-:-:S02]  /*00b0*/  IMAD R2, R3, R6, R0 ;  /* 0x0000000603027224 */ /* 0x002fc400078e0200 */
[----:B------:R-:W-:-:S03]  /*00c0*/  IMAD R5, R6, R5, R7 ;  /* 0x0000000506057224 */ /* 0x000fc600078e0207 */
[----:B------:R-:W-:Y:S02]  /*00d0*/  ISETP.GE.AND P0, PT, R2, R7, PT ;  /* 0x000000070200720c */ /* 0x000fe40003f06270 */
[----:B------:R-:W-:-:S04]  /*00e0*/  VIMNMX.U32 R5, PT, PT, R5, R6, PT ;  /* 0x0000000605057248 */ /* 0x000fc80003fe0000 */
[----:B------:R-:W-:-:S13]  /*00f0*/  ISETP.LT.AND P0, PT, R0, R5, !P0 ;  /* 0x000000050000720c */ /* 0x000fda0004701270 */
[----:B--2-4-:R-:W-:Y:S05]  /*0100*/  @!P0 BRA `(.L_x_184) ;  /* 0x0000000000388947 */ /* 0x014fea0003800000 */
[----:B------:R-:W0:Y:S01]  /*0110*/  LDC R15, c[0x0][0x360] ;  /* 0x0000d800ff0f7b82 */ /* 0x000e220000000800 */
[----:B------:R-:W-:Y:S01]  /*0120*/  IMAD.MOV.U32 R4, RZ, RZ, R0 ;  /* 0x000000ffff047224 */ /* 0x000fe200078e0000 */
[----:B------:R-:W-:-:S06]  /*0130*/  MOV R12, R2 ;  /* 0x00000002000c7202 */ /* 0x000fcc0000000f00 */
[----:B------:R-:W1:Y:S02]  /*0140*/  LDC.64 R10, c[0x0][0x380] ;  /* 0x0000e000ff0a7b82 */ /* 0x000e640000000a00 */
.L_x_185:
[----:B------:R-:W-:-:S04]  /*0150*/  IMAD R9, R7, UR8, R12 ;  /* 0x0000000807097c24 */ /* 0x000fc8000f8e020c */
[----:B-12---:R-:W-:-:S06]  /*0160*/  IMAD.WIDE R8, R9, 0x4, R10 ;  /* 0x0000000409087825 */ /* 0x006fcc00078e020a */
[----:B------:R-:W2:Y:S01]  /*0170*/  LDG.E R8, desc[UR6][R8.64] ;  /* 0x0000000608087981 */ /* 0x000ea2000c1e1900 */
[----:B------:R-:W-:Y:S01]  /*0180*/  LEA R13, R4, UR4, 0x2 ;  /* 0x00000004040d7c11 */ /* 0x000fe2000f8e10ff */
[----:B0-----:R-:W-:-:S04]  /*0190*/  IMAD.IADD R4, R15, 0x1, R4 ;  /* 0x000000010f047824 */ /* 0x001fc800078e0204 */
[----:B------:R-:W-:Y:S01]  /*01a0*/  IMAD R12, R3, R6, R4 ;  /* 0x00000006030c7224 */ /* 0x000fe200078e0204 */
[----:B------:R-:W-:-:S04]  /*01b0*/  ISETP.LT.AND P2, PT, R4, R5, PT ;  /* 0x000000050400720c */ /* 0x000fc80003f41270 */
[----:B------:R-:W-:Y:S01]  /*01c0*/  ISETP.GE.AND P1, PT, R12, R7, PT ;  /* 0x000000070c00720c */ /* 0x000fe20003f26270 */
[----:B--2---:R2:W-:-:S12]  /*01d0*/  STS [R13], R8 ;  /* 0x000000080d007388 */ /* 0x0045d80000000800 */
[----:B------:R-:W-:Y:S05]  /*01e0*/  @!P1 BRA P2, `(.L_x_185) ;  /* 0xfffffffc00d89947 */ /* 0x000fea000103ffff */
.L_x_184:
[----:B------:R-:W-:Y:S05]  /*01f0*/  BSYNC.RECONVERGENT B0 ;  /* 0x0000000000007941 */ /* 0x000fea0003800200 */
.L_x_183:
[----:B------:R-:W-:Y:S01]  /*0200*/  BAR.SYNC.DEFER_BLOCKING 0x0 ;  /* 0x0000000000007b1d */ /* 0x000fe20000010000 */
[----:B------:R-:W-:Y:S01]  /*0210*/  ISETP.GE.AND P1, PT, R5, 0x2, PT ;  /* 0x000000020500780c */ /* 0x000fe20003f26270 */
[----:B------:R-:W-:Y:S01]  /*0220*/  IMAD.U32 R11, RZ, RZ, UR4 ;  /* 0x00000004ff0b7e24 */ /* 0x000fe2000f8e00ff */
[----:B------:R-:W-:-:S11]  /*0230*/  LEA R6, R6, UR4, 0x2 ;  /* 0x0000000406067c11 */ /* 0x000fd6000f8e10ff */
[----:B------:R-:W-:Y:S05]  /*0240*/  @!P1 BRA `(.L_x_186) ;  /* 0x00000000006c9947 */ /* 0x000fea0003800000 */
[----:B------:R-:W-:Y:S01]  /*0250*/  MOV R4, UR4 ;  /* 0x0000000400047c02 */ /* 0x000fe20008000f00 */
[----:B------:R-:W0:Y:S01]  /*0260*/  LDCU UR9, c[0x0][0x360] ;  /* 0x00006c00ff0977ac */ /* 0x000e220008000800 */
[----:B------:R-:W-:-:S05]  /*0270*/  UMOV UR5, 0x1 ;  /* 0x0000000100057882 */ /* 0x000fca0000000000 */
.L_x_190:
[----:B------:R-:W-:Y:S01]  /*0280*/  ISETP.GE.AND P1, PT, R0, R5, PT ;  /* 0x000000050000720c */ /* 0x000fe20003f26270 */
[----:B------:R-:W-:Y:S01]  /*0290*/  BSSY.RECONVERGENT B0, `(.L_x_187) ;  /* 0x0000011000007945 */ /* 0x000fe20003800200 */
[----:B------:R-:W-:Y:S02]  /*02a0*/  IMAD.MOV.U32 R11, RZ, RZ, R6 ;  /* 0x000000ffff0b7224 */ /* 0x000fe400078e0006 */
[----:B------:R-:W-:-:S09]  /*02b0*/  IMAD.MOV.U32 R6, RZ, RZ, R4 ;  /* 0x000000ffff067224 */ /* 0x000fd200078e0004 */
[----:B-1----:R-:W-:Y:S05]  /*02c0*/  @P1 BRA `(.L_x_188) ;  /* 0x0000000000341947 */ /* 0x002fea0003800000 */
[----:B------:R-:W-:-:S07]  /*02d0*/  MOV R4, R0 ;  /* 0x0000000000047202 */ /* 0x000fce0000000f00 */
.L_x_189:
[C---:B------:R-:W-:Y:S02]  /*02e0*/  ISETP.GE.AND P1, PT, R4.reuse, UR5, PT ;  /* 0x0000000504007c0c */ /* 0x040fe4000bf26270 */
[C---:B------:R-:W-:Y:S02]  /*02f0*/  LEA R7, R4.reuse, R6, 0x2 ;  /* 0x0000000604077211 */ /* 0x040fe400078e10ff */
[----:B-12---:R-:W-:-:S03]  /*0300*/  LEA R13, R4, R11, 0x2 ;  /* 0x0000000b040d7211 */ /* 0x006fc600078e10ff */
[----:B------:R-:W-:Y:S06]  /*0310*/  LDS R8, [R7] ;  /* 0x0000000007087984 */ /* 0x000fec0000000800 */
[C---:B------:R-:W-:Y:S02]  /*0320*/  @P1 VIADD R9, R4.reuse, -UR5 ;  /* 0x8000000504091c36 */ /* 0x040fe40008000000 */
[----:B0-----:R-:W-:Y:S02]  /*0330*/  VIADD R4, R4, UR9 ;  /* 0x0000000904047c36 */ /* 0x001fe40008000000 */
[----:B------:R-:W-:-:S06]  /*0340*/  @P1 IMAD R9, R9, 0x4, R6 ;  /* 0x0000000409091824 */ /* 0x000fcc00078e0206 */
[----:B------:R-:W0:Y:S02]  /*0350*/  @P1 LDS R9, [R9] ;  /* 0x0000000009091984 */ /* 0x000e240000000800 */
[----:B0-----:R-:W-:Y:S01]  /*0360*/  @P1 FADD R8, R8, R9 ;  /* 0x0000000908081221 */ /* 0x001fe20000000000 */
[----:B------:R-:W-:-:S04]  /*0370*/  ISETP.GE.AND P1, PT, R4, R5, PT ;  /* 0x000000050400720c */ /* 0x000fc80003f26270 */
[----:B------:R1:W-:Y:S09]  /*0380*/  STS [R13], R8 ;  /* 0x000000080d007388 */ /* 0x0003f20000000800 */
[----:B------:R-:W-:Y:S05]  /*0390*/  @!P1 BRA `(.L_x_189) ;  /* 0xfffffffc00d09947 */ /* 0x000fea000383ffff */
.L_x_188:
[----:B0-----:R-:W-:Y:S05]  /*03a0*/  BSYNC.RECONVERGENT B0 ;  /* 0x0000000000007941 */ /* 0x001fea0003800200 */
.L_x_187:
[----:B------:R-:W-:Y:S01]  /*03b0*/  USHF.L.U32 UR5, UR5, 0x1, URZ ;  /* 0x0000000105057899 */ /* 0x000fe200080006ff */
[----:B------:R-:W-:Y:S01]  /*03c0*/  BAR.SYNC.DEFER_BLOCKING 0x0 ;  /* 0x0000000000007b1d */ /* 0x000fe20000010000 */
[----:B------:R-:W-:-:S04]  /*03d0*/  MOV R4, R11 ;  /* 0x0000000b00047202 */ /* 0x000fc80000000f00 */
[----:B------:R-:W-:-:S13]  /*03e0*/  ISETP.LE.AND P1, PT, R5, UR5, PT ;  /* 0x0000000505007c0c */ /* 0x000fda000bf23270 */
[----:B------:R-:W-:Y:S05]  /*03f0*/  @!P1 BRA `(.L_x_190) ;  /* 0xfffffffc00a09947 */ /* 0x000fea000383ffff */
.L_x_186:
[----:B------:R-:W-:Y:S05]  /*0400*/  @!P0 EXIT ;  /* 0x000000000000894d */ /* 0x000fea0003800000 */
[----:B-12---:R-:W0:Y:S01]  /*0410*/  LDC.64 R8, c[0x0][0x388] ;  /* 0x0000e200ff087b82 */ /* 0x006e220000000a00 */
[----:B------:R-:W1:Y:S07]  /*0420*/  LDCU UR4, c[0x0][0x360] ;  /* 0x00006c00ff0477ac */ /* 0x000e6e0008000800 */
[----:B------:R-:W2:Y:S02]  /*0430*/  LDC.64 R14, c[0x0][0x390] ;  /* 0x0000e400ff0e7b82 */ /* 0x000ea40000000a00 */
.L_x_191:
[C---:B------:R-:W-:Y:S01]  /*0440*/  IMAD R4, R0.reuse, 0x4, R11 ;  /* 0x0000000400047824 */ /* 0x040fe200078e020b */
[----:B-1----:R-:W-:Y:S01]  /*0450*/  IADD3 R0, PT, PT, R0, UR4, RZ ;  /* 0x0000000400007c10 */ /* 0x002fe2000fffe0ff */
[----:B--23--:R-:W-:-:S03]  /*0460*/  IMAD R7, R15, UR8, R2 ;  /* 0x000000080f077c24 */ /* 0x00cfc6000f8e0202 */
[----:B------:R-:W1:Y:S01]  /*0470*/  LDS R13, [R4] ;  /* 0x00000000040d7984 */ /* 0x000e620000000800 */
[----:B0-----:R-:W-:Y:S01]  /*0480*/  IMAD.WIDE R6, R7, 0x4, R8 ;  /* 0x0000000407067825 */ /* 0x001fe200078e0208 */
[----:B------:R-:W-:-:S03]  /*0490*/  ISETP.LT.AND P1, PT, R0, R5, PT ;  /* 0x000000050000720c */ /* 0x000fc60003f21270 */
[----:B------:R-:W-:-:S05]  /*04a0*/  IMAD R2, R3, R14, R0 ;  /* 0x0000000e03027224 */ /* 0x000fca00078e0200 */
[----:B------:R-:W-:Y:S01]  /*04b0*/  ISETP.GE.AND P0, PT, R2, R15, PT ;  /* 0x0000000f0200720c */ /* 0x000fe20003f06270 */
[----:B-1----:R3:W-:-:S12]  /*04c0*/  STG.E desc[UR6][R6.64], R13 ;  /* 0x0000000d06007986 */ /* 0x0027d8000c101906 */
[----:B------:R-:W-:Y:S05]  /*04d0*/  @!P0 BRA P1, `(.L_x_191) ;  /* 0xfffffffc00d88947 */ /* 0x000fea000083ffff */
[----:B------:R-:W-:Y:S05]  /*04e0*/  EXIT ;  /* 0x000000000000794d */ /* 0x000fea0003800000 */
.L_x_192:
        /* <DEDUP_REMOVED lines=9> */
.L_x_205:


//--------------------- .nv.shared._Z15kSoftMaxWithOffPfS_S_iii --------------------------
	.section	.nv.shared._Z15kSoftMaxWithOffPfS_S_iii,"aw",@nobits
	.sectionflags	@""
	.align	16
	.zero		1024


//--------------------- .nv.shared.reserved.0     --------------------------
	.section	.nv.shared.reserved.0,"aw",@nobits
	.weak		__nv_reservedSMEM_offset_0_alias
	.size		__nv_reservedSMEM_offset_0_alias, 0, 64
	.other		__nv_reservedSMEM_offset_0_alias,@"STO_CUDA_RESERVED_SHARED STV_DEFAULT"
__nv_reservedSMEM_offset_0_alias:
	.zero		0
	.zero		64


//--------------------- .nv.shared._Z32kSoftMaxWithOffAndPositionBiasesPfS_S_S_ii --------------------------
	.section	.nv.shared._Z32kSoftMaxWithOffAndPositionBiasesPfS_S_S_ii,"aw",@nobits
	.sectionflags	@""
	.align	16
	.zero		1024


//--------------------- .nv.shared._Z30kSoftMaxReluWithPositionBiasesPfS_S_S_S_S_iiif --------------------------
	.section	.nv.shared._Z30kSoftMaxReluWithPositionBiasesPfS_S_S_S_S_iiif,"aw",@nobits
	.sectionflags	@""
	.align	16
	.zero		1024


//--------------------- .nv.shared._Z37kSoftMaxStackApproxWithPositionBiasesPfS_S_S_S_ii --------------------------
	.section	.nv.shared._Z37kSoftMaxStackApproxWithPositionBiasesPfS_S_S_S_ii,"aw",@nobits
	.sectionflags	@""
	.align	16
	.zero		1024


//--------------------- .nv.shared._Z18kMultinomialSamplePfS_S_iii --------------------------
	.section	.nv.shared._Z18kMultinomialSamplePfS_S_iii,"aw",@nobits
	.sectionflags	@""
	.align	16
	.zero		1024


//--------------------- .nv.shared._Z14kCumulativeSumPfS_ii --------------------------
	.section	.nv.shared._Z14kCumulativeSumPfS_ii,"aw",@nobits
	.sectionflags	@""
	.align	16
	.zero		1024


//--------------------- .nv.constant0._Z15kSoftMaxWithOffPfS_S_iii --------------------------
	.section	.nv.constant0._Z15kSoftMaxWithOffPfS_S_iii,"a",@progbits
	.sectionflags	@""
	.align	4
.nv.constant0._Z15kSoftMaxWithOffPfS_S_iii:
	.zero		932


//--------------------- .nv.constant0._Z32kSoftMaxWithOffAndPositionBiasesPfS_S_S_ii --------------------------
	.section	.nv.constant0._Z32kSoftMaxWithOffAndPositionBiasesPfS_S_S_ii,"a",@progbits
	.sectionflags	@""
	.align	4
.nv.constant0._Z32kSoftMaxWithOffAndPositionBiasesPfS_S_S_ii:
	.zero		936


//--------------------- .nv.constant0._Z30kSoftMaxReluWithPositionBiasesPfS_S_S_S_S_iiif --------------------------
	.section	.nv.constant0._Z30kSoftMaxReluWithPositionBiasesPfS_S_S_S_S_iiif,"a",@progbits
	.sectionflags	@""
	.align	4
.nv.constant0._Z30kSoftMaxReluWithPositionBiasesPfS_S_S_S_S_iiif:
	.zero		960


//--------------------- .nv.constant0._Z37kSoftMaxStackApproxWithPositionBiasesPfS_S_S_S_ii --------------------------
	.section	.nv.constant0._Z37kSoftMaxStackApproxWithPositionBiasesPfS_S_S_S_ii,"a",@progbits
	.sectionflags	@""
	.align	4
.nv.constant0._Z37kSoftMaxStackApproxWithPositionBiasesPfS_S_S_S_ii:
	.zero		944


//--------------------- .nv.constant0._Z18kMultinomialSamplePfS_S_iii --------------------------
	.section	.nv.constant0._Z18kMultinomialSamplePfS_S_iii,"a",@progbits
	.sectionflags	@""
	.align	4
.nv.constant0._Z18kMultinomialSamplePfS_S_iii:
	.zero		932


//--------------------- .nv.constant0._Z14kCumulativeSumPfS_ii --------------------------
	.section	.nv.constant0._Z14kCumulativeSumPfS_ii,"a",@progbits
	.sectionflags	@""
	.align	4
.nv.constant0._Z14kCumulativeSumPfS_ii:
	.zero		920


//--------------------- SYMBOLS --------------------------

	.type		.nv.reservedSmem.offset0,@object
	.size		.nv.reservedSmem.offset0,0x4
	.type		.nv.reservedSmem.cap,@object
	.size		.nv.reservedSmem.cap,0x4
